//
// Generated by NVIDIA NVVM Compiler
//
// Compiler Build ID: CL-36424714
// Cuda compilation tools, release 13.0, V13.0.88
// Based on NVVM 20.0.0
//

.version 9.0
.target sm_100
.address_size 64

	// .globl	_Z35calculateFiringSolutionInAngleRangeP15ProjectileClassS0_ddd
.extern .func  (.param .b32 func_retval0) vprintf
(
	.param .b64 vprintf_param_0,
	.param .b64 vprintf_param_1
)
;
.func  (.param .align 16 .b8 func_retval0[16]) __internal_trig_reduction_slowpathd
(
	.param .b64 __internal_trig_reduction_slowpathd_param_0
)
;
.global .align 1 .b8 $str$1[4] = {37, 102, 10};
.global .align 1 .b8 $str$2[69] = {45, 32, 65, 110, 103, 108, 101, 58, 32, 37, 102, 10, 45, 32, 84, 105, 109, 101, 32, 116, 111, 32, 84, 97, 114, 103, 101, 116, 58, 32, 37, 102, 32, 115, 101, 99, 111, 110, 100, 115, 10, 45, 32, 76, 97, 117, 110, 99, 104, 32, 97, 102, 116, 101, 114, 58, 32, 37, 102, 32, 115, 101, 99, 111, 110, 100, 115, 10};
.global .align 8 .b8 __cudart_i2opi_d[144] = {8, 93, 141, 31, 177, 95, 251, 107, 234, 146, 82, 138, 247, 57, 7, 61, 123, 241, 229, 235, 199, 186, 39, 117, 45, 234, 95, 158, 102, 63, 70, 79, 183, 9, 203, 39, 207, 126, 54, 109, 31, 109, 10, 90, 139, 17, 47, 239, 15, 152, 5, 222, 255, 151, 248, 31, 59, 40, 249, 189, 139, 95, 132, 156, 244, 57, 83, 131, 57, 214, 145, 57, 65, 126, 95, 180, 38, 112, 156, 233, 132, 68, 187, 46, 245, 53, 130, 232, 62, 167, 41, 177, 28, 235, 29, 254, 28, 146, 209, 9, 234, 46, 73, 6, 224, 210, 77, 66, 58, 110, 36, 183, 97, 197, 187, 222, 171, 99, 81, 254, 65, 144, 67, 60, 153, 149, 98, 219, 192, 221, 52, 245, 209, 87, 39, 252, 41, 21, 68, 78, 110, 131, 249, 162};
.global .align 16 .b8 __cudart_sin_cos_coeffs[128] = {70, 210, 176, 44, 241, 229, 90, 190, 146, 227, 172, 105, 227, 29, 199, 62, 161, 98, 219, 25, 160, 1, 42, 191, 24, 8, 17, 17, 17, 17, 129, 63, 84, 85, 85, 85, 85, 85, 197, 191, 0, 0, 0, 0, 0, 0, 0, 0, 0, 0, 0, 0, 0, 0, 0, 0, 100, 129, 253, 32, 131, 255, 168, 189, 40, 133, 239, 193, 167, 238, 33, 62, 217, 230, 6, 142, 79, 126, 146, 190, 233, 188, 221, 25, 160, 1, 250, 62, 71, 93, 193, 22, 108, 193, 86, 191, 81, 85, 85, 85, 85, 85, 165, 63, 0, 0, 0, 0, 0, 0, 224, 191, 0, 0, 0, 0, 0, 0, 240, 63};

.visible .entry _Z35calculateFiringSolutionInAngleRangeP15ProjectileClassS0_ddd(
	.param .u64 .ptr .align 1 _Z35calculateFiringSolutionInAngleRangeP15ProjectileClassS0_ddd_param_0,
	.param .u64 .ptr .align 1 _Z35calculateFiringSolutionInAngleRangeP15ProjectileClassS0_ddd_param_1,
	.param .f64 _Z35calculateFiringSolutionInAngleRangeP15ProjectileClassS0_ddd_param_2,
	.param .f64 _Z35calculateFiringSolutionInAngleRangeP15ProjectileClassS0_ddd_param_3,
	.param .f64 _Z35calculateFiringSolutionInAngleRangeP15ProjectileClassS0_ddd_param_4
)
{
	.local .align 8 .b8 	__local_depot0[24];
	.reg .b64 	%SP;
	.reg .b64 	%SPL;
	.reg .pred 	%p<37>;
	.reg .b32 	%r<51>;
	.reg .b64 	%rd<22>;
	.reg .b64 	%fd<222>;

	mov.u64 	%SPL, __local_depot0;
	cvta.local.u64 	%SP, %SPL;
	ld.param.u64 	%rd3, [_Z35calculateFiringSolutionInAngleRangeP15ProjectileClassS0_ddd_param_1];
	ld.param.f64 	%fd52, [_Z35calculateFiringSolutionInAngleRangeP15ProjectileClassS0_ddd_param_2];
	ld.param.f64 	%fd53, [_Z35calculateFiringSolutionInAngleRangeP15ProjectileClassS0_ddd_param_3];
	add.u64 	%rd4, %SP, 0;
	add.u64 	%rd1, %SPL, 0;
	mov.u32 	%r18, %ctaid.x;
	cvt.rn.f64.u32 	%fd55, %r18;
	mov.u32 	%r19, %tid.x;
	cvt.rn.f64.u32 	%fd56, %r19;
	fma.rn.f64 	%fd57, %fd55, 0d4010000000000000, %fd56;
	mul.f64 	%fd221, %fd57, 0d4036800000000000;
	setp.eq.s32 	%p5, %r19, 3;
	setp.eq.s32 	%p6, %r18, 0;
	add.f64 	%fd58, %fd57, 0d3FF0000000000000;
	mul.f64 	%fd59, %fd58, 0d4036800000000000;
	selp.f64 	%fd60, 0d4056800000000000, %fd59, %p6;
	selp.f64 	%fd2, %fd60, %fd59, %p5;
	st.local.u32 	[%rd1], %r19;
	mov.u64 	%rd5, $str$1;
	cvta.global.u64 	%rd6, %rd5;
	{ // callseq 0, 0
	.param .b64 param0;
	st.param.b64 	[param0], %rd6;
	.param .b64 param1;
	st.param.b64 	[param1], %rd4;
	.param .b32 retval0;
	call.uni (retval0), 
	vprintf, 
	(
	param0, 
	param1
	);
	ld.param.b32 	%r20, [retval0];
	} // callseq 0
	div.rn.f64 	%fd3, %fd53, 0d40CD4C0000000000;
	setp.geu.f64 	%p7, %fd221, %fd2;
	@%p7 bra 	$L__BB0_33;
	cvta.to.global.u64 	%rd2, %rd3;
	mul.f64 	%fd4, %fd52, 0d3FE0000000000000;
	mov.u64 	%rd9, __cudart_sin_cos_coeffs;
$L__BB0_2:
	st.global.f64 	[%rd2+32], %fd221;
	mul.f64 	%fd6, %fd221, 0d3F91DF46A2529D39;
	ld.global.f64 	%fd7, [%rd2+16];
	add.f64 	%fd62, %fd7, %fd7;
	mul.f64 	%fd8, %fd7, %fd62;
	abs.f64 	%fd9, %fd6;
	mul.f64 	%fd63, %fd6, 0d3FE45F306DC9C883;
	cvt.rni.s32.f64 	%r1, %fd63;
	cvt.rn.f64.s32 	%fd64, %r1;
	fma.rn.f64 	%fd65, %fd64, 0dBFF921FB54442D18, %fd6;
	fma.rn.f64 	%fd66, %fd64, 0dBC91A62633145C00, %fd65;
	fma.rn.f64 	%fd10, %fd64, 0dB97B839A252049C0, %fd66;
	mov.f64 	%fd207, 0d0000000000000000;
	mov.f64 	%fd208, %fd207;
$L__BB0_3:
	mov.f64 	%fd67, 0d0000000000000000;
	mul.rn.f64 	%fd210, %fd6, %fd67;
	setp.eq.f64 	%p8, %fd9, 0d7FF0000000000000;
	mov.b32 	%r44, 1;
	@%p8 bra 	$L__BB0_7;
	setp.ltu.f64 	%p9, %fd9, 0d41E0000000000000;
	mov.f64 	%fd210, %fd10;
	mov.u32 	%r43, %r1;
	@%p9 bra 	$L__BB0_6;
	{ // callseq 1, 0
	.param .b64 param0;
	st.param.f64 	[param0], %fd6;
	.param .align 16 .b8 retval0[16];
	call.uni (retval0), 
	__internal_trig_reduction_slowpathd, 
	(
	param0
	);
	ld.param.f64 	%fd210, [retval0];
	ld.param.b32 	%r43, [retval0+8];
	} // callseq 1
$L__BB0_6:
	add.s32 	%r44, %r43, 1;
$L__BB0_7:
	mov.f64 	%fd69, 0d0000000000000000;
	mul.rn.f64 	%fd212, %fd6, %fd69;
	setp.eq.f64 	%p11, %fd9, 0d7FF0000000000000;
	shl.b32 	%r24, %r44, 6;
	cvt.u64.u32 	%rd7, %r24;
	and.b64  	%rd8, %rd7, 64;
	add.s64 	%rd10, %rd9, %rd8;
	mul.rn.f64 	%fd70, %fd210, %fd210;
	and.b32  	%r25, %r44, 1;
	setp.eq.b32 	%p12, %r25, 1;
	selp.f64 	%fd71, 0dBDA8FF8320FD8164, 0d3DE5DB65F9785EBA, %p12;
	ld.global.nc.v2.f64 	{%fd72, %fd73}, [%rd10];
	fma.rn.f64 	%fd74, %fd71, %fd70, %fd72;
	fma.rn.f64 	%fd75, %fd74, %fd70, %fd73;
	ld.global.nc.v2.f64 	{%fd76, %fd77}, [%rd10+16];
	fma.rn.f64 	%fd78, %fd75, %fd70, %fd76;
	fma.rn.f64 	%fd79, %fd78, %fd70, %fd77;
	ld.global.nc.v2.f64 	{%fd80, %fd81}, [%rd10+32];
	fma.rn.f64 	%fd82, %fd79, %fd70, %fd80;
	fma.rn.f64 	%fd83, %fd82, %fd70, %fd81;
	fma.rn.f64 	%fd84, %fd83, %fd210, %fd210;
	fma.rn.f64 	%fd85, %fd83, %fd70, 0d3FF0000000000000;
	selp.f64 	%fd86, %fd85, %fd84, %p12;
	and.b32  	%r26, %r44, 2;
	setp.eq.s32 	%p13, %r26, 0;
	sub.f64 	%fd87, %fd69, %fd86;
	selp.f64 	%fd18, %fd86, %fd87, %p13;
	ld.global.f64 	%fd19, [%rd2+24];
	mov.pred 	%p35, -1;
	@%p11 bra 	$L__BB0_11;
	setp.ltu.f64 	%p14, %fd9, 0d41E0000000000000;
	mov.f64 	%fd212, %fd10;
	mov.u32 	%r45, %r1;
	@%p14 bra 	$L__BB0_10;
	{ // callseq 2, 0
	.param .b64 param0;
	st.param.f64 	[param0], %fd6;
	.param .align 16 .b8 retval0[16];
	call.uni (retval0), 
	__internal_trig_reduction_slowpathd, 
	(
	param0
	);
	ld.param.f64 	%fd212, [retval0];
	ld.param.b32 	%r45, [retval0+8];
	} // callseq 2
$L__BB0_10:
	and.b32  	%r28, %r45, 1;
	setp.eq.b32 	%p15, %r28, 1;
	not.pred 	%p35, %p15;
$L__BB0_11:
	mul.f64 	%fd89, %fd212, %fd212;
	fma.rn.f64 	%fd90, %fd89, 0d3EE48DAC2799BCB9, 0dBEF9757C5B27EBB1;
	fma.rn.f64 	%fd91, %fd90, %fd89, 0d3F0980E90FD91E04;
	fma.rn.f64 	%fd92, %fd91, %fd89, 0dBEFAE2B0417D7E1D;
	fma.rn.f64 	%fd93, %fd92, %fd89, 0d3F119F5341BFBA57;
	fma.rn.f64 	%fd94, %fd93, %fd89, 0d3F15E791A00F6919;
	fma.rn.f64 	%fd95, %fd94, %fd89, 0d3F2FF2E7FADEC73A;
	fma.rn.f64 	%fd96, %fd95, %fd89, 0d3F434BC1B206DA62;
	fma.rn.f64 	%fd97, %fd96, %fd89, 0d3F57DB18EF2F83F9;
	fma.rn.f64 	%fd98, %fd97, %fd89, 0d3F6D6D2E7AE49FBC;
	fma.rn.f64 	%fd99, %fd98, %fd89, 0d3F8226E3A816A776;
	fma.rn.f64 	%fd100, %fd99, %fd89, 0d3F9664F485D25660;
	fma.rn.f64 	%fd101, %fd100, %fd89, 0d3FABA1BA1BABF31D;
	fma.rn.f64 	%fd102, %fd101, %fd89, 0d3FC11111111105D2;
	fma.rn.f64 	%fd103, %fd102, %fd89, 0d3FD555555555555E;
	mul.f64 	%fd23, %fd89, %fd103;
	fma.rn.f64 	%fd213, %fd23, %fd212, %fd212;
	@%p35 bra 	$L__BB0_13;
	sub.f64 	%fd104, %fd213, %fd212;
	neg.f64 	%fd105, %fd104;
	fma.rn.f64 	%fd106, %fd23, %fd212, %fd105;
	rcp.approx.ftz.f64 	%fd107, %fd213;
	neg.f64 	%fd108, %fd213;
	fma.rn.f64 	%fd109, %fd108, %fd107, 0d3FF0000000000000;
	fma.rn.f64 	%fd110, %fd109, %fd109, %fd109;
	fma.rn.f64 	%fd111, %fd110, %fd107, %fd107;
	neg.f64 	%fd112, %fd111;
	fma.rn.f64 	%fd113, %fd213, %fd112, 0d3FF0000000000000;
	fma.rn.f64 	%fd114, %fd112, %fd106, %fd113;
	fma.rn.f64 	%fd213, %fd114, %fd112, %fd112;
$L__BB0_13:
	fma.rn.f64 	%fd115, %fd207, %fd213, %fd19;
	mul.f64 	%fd116, %fd207, 0dC02399999999999A;
	mul.f64 	%fd117, %fd207, %fd116;
	mul.f64 	%fd118, %fd8, %fd18;
	mul.f64 	%fd119, %fd18, %fd118;
	div.rn.f64 	%fd120, %fd117, %fd119;
	add.f64 	%fd121, %fd115, %fd120;
	mul.f64 	%fd27, %fd3, %fd121;
	setp.lt.f64 	%p16, %fd27, 0d0000000000000000;
	@%p16 bra 	$L__BB0_32;
	mov.f64 	%fd122, 0d0000000000000000;
	mul.rn.f64 	%fd215, %fd6, %fd122;
	setp.eq.f64 	%p17, %fd9, 0d7FF0000000000000;
	add.f64 	%fd208, %fd208, %fd27;
	mov.b32 	%r47, 1;
	@%p17 bra 	$L__BB0_18;
	setp.ltu.f64 	%p18, %fd9, 0d41E0000000000000;
	mov.f64 	%fd215, %fd10;
	mov.u32 	%r46, %r1;
	@%p18 bra 	$L__BB0_17;
	{ // callseq 3, 0
	.param .b64 param0;
	st.param.f64 	[param0], %fd6;
	.param .align 16 .b8 retval0[16];
	call.uni (retval0), 
	__internal_trig_reduction_slowpathd, 
	(
	param0
	);
	ld.param.f64 	%fd215, [retval0];
	ld.param.b32 	%r46, [retval0+8];
	} // callseq 3
$L__BB0_17:
	add.s32 	%r47, %r46, 1;
$L__BB0_18:
	mov.f64 	%fd124, 0d0000000000000000;
	mul.rn.f64 	%fd217, %fd6, %fd124;
	setp.eq.f64 	%p20, %fd9, 0d7FF0000000000000;
	shl.b32 	%r31, %r47, 6;
	cvt.u64.u32 	%rd11, %r31;
	and.b64  	%rd12, %rd11, 64;
	add.s64 	%rd14, %rd9, %rd12;
	mul.rn.f64 	%fd125, %fd215, %fd215;
	and.b32  	%r32, %r47, 1;
	setp.eq.b32 	%p21, %r32, 1;
	selp.f64 	%fd126, 0dBDA8FF8320FD8164, 0d3DE5DB65F9785EBA, %p21;
	ld.global.nc.v2.f64 	{%fd127, %fd128}, [%rd14];
	fma.rn.f64 	%fd129, %fd126, %fd125, %fd127;
	fma.rn.f64 	%fd130, %fd129, %fd125, %fd128;
	ld.global.nc.v2.f64 	{%fd131, %fd132}, [%rd14+16];
	fma.rn.f64 	%fd133, %fd130, %fd125, %fd131;
	fma.rn.f64 	%fd134, %fd133, %fd125, %fd132;
	ld.global.nc.v2.f64 	{%fd135, %fd136}, [%rd14+32];
	fma.rn.f64 	%fd137, %fd134, %fd125, %fd135;
	fma.rn.f64 	%fd138, %fd137, %fd125, %fd136;
	fma.rn.f64 	%fd139, %fd138, %fd215, %fd215;
	fma.rn.f64 	%fd140, %fd138, %fd125, 0d3FF0000000000000;
	selp.f64 	%fd141, %fd140, %fd139, %p21;
	and.b32  	%r33, %r47, 2;
	setp.eq.s32 	%p22, %r33, 0;
	sub.f64 	%fd142, %fd124, %fd141;
	selp.f64 	%fd34, %fd141, %fd142, %p22;
	mov.pred 	%p36, -1;
	@%p20 bra 	$L__BB0_22;
	setp.ltu.f64 	%p23, %fd9, 0d41E0000000000000;
	mov.f64 	%fd217, %fd10;
	mov.u32 	%r48, %r1;
	@%p23 bra 	$L__BB0_21;
	{ // callseq 4, 0
	.param .b64 param0;
	st.param.f64 	[param0], %fd6;
	.param .align 16 .b8 retval0[16];
	call.uni (retval0), 
	__internal_trig_reduction_slowpathd, 
	(
	param0
	);
	ld.param.f64 	%fd217, [retval0];
	ld.param.b32 	%r48, [retval0+8];
	} // callseq 4
$L__BB0_21:
	and.b32  	%r35, %r48, 1;
	setp.eq.b32 	%p24, %r35, 1;
	not.pred 	%p36, %p24;
$L__BB0_22:
	mul.f64 	%fd144, %fd217, %fd217;
	fma.rn.f64 	%fd145, %fd144, 0d3EE48DAC2799BCB9, 0dBEF9757C5B27EBB1;
	fma.rn.f64 	%fd146, %fd145, %fd144, 0d3F0980E90FD91E04;
	fma.rn.f64 	%fd147, %fd146, %fd144, 0dBEFAE2B0417D7E1D;
	fma.rn.f64 	%fd148, %fd147, %fd144, 0d3F119F5341BFBA57;
	fma.rn.f64 	%fd149, %fd148, %fd144, 0d3F15E791A00F6919;
	fma.rn.f64 	%fd150, %fd149, %fd144, 0d3F2FF2E7FADEC73A;
	fma.rn.f64 	%fd151, %fd150, %fd144, 0d3F434BC1B206DA62;
	fma.rn.f64 	%fd152, %fd151, %fd144, 0d3F57DB18EF2F83F9;
	fma.rn.f64 	%fd153, %fd152, %fd144, 0d3F6D6D2E7AE49FBC;
	fma.rn.f64 	%fd154, %fd153, %fd144, 0d3F8226E3A816A776;
	fma.rn.f64 	%fd155, %fd154, %fd144, 0d3F9664F485D25660;
	fma.rn.f64 	%fd156, %fd155, %fd144, 0d3FABA1BA1BABF31D;
	fma.rn.f64 	%fd157, %fd156, %fd144, 0d3FC11111111105D2;
	fma.rn.f64 	%fd158, %fd157, %fd144, 0d3FD555555555555E;
	mul.f64 	%fd38, %fd144, %fd158;
	fma.rn.f64 	%fd218, %fd38, %fd217, %fd217;
	@%p36 bra 	$L__BB0_24;
	sub.f64 	%fd159, %fd218, %fd217;
	neg.f64 	%fd160, %fd159;
	fma.rn.f64 	%fd161, %fd38, %fd217, %fd160;
	rcp.approx.ftz.f64 	%fd162, %fd218;
	neg.f64 	%fd163, %fd218;
	fma.rn.f64 	%fd164, %fd163, %fd162, 0d3FF0000000000000;
	fma.rn.f64 	%fd165, %fd164, %fd164, %fd164;
	fma.rn.f64 	%fd166, %fd165, %fd162, %fd162;
	neg.f64 	%fd167, %fd166;
	fma.rn.f64 	%fd168, %fd218, %fd167, 0d3FF0000000000000;
	fma.rn.f64 	%fd169, %fd167, %fd161, %fd168;
	fma.rn.f64 	%fd218, %fd169, %fd167, %fd167;
$L__BB0_24:
	fma.rn.f64 	%fd170, %fd208, %fd218, %fd19;
	mul.f64 	%fd171, %fd208, 0dC02399999999999A;
	mul.f64 	%fd172, %fd208, %fd171;
	mul.f64 	%fd173, %fd8, %fd34;
	mul.f64 	%fd174, %fd34, %fd173;
	div.rn.f64 	%fd175, %fd172, %fd174;
	add.f64 	%fd42, %fd170, %fd175;
	setp.lt.f64 	%p25, %fd42, 0d0000000000000000;
	@%p25 bra 	$L__BB0_32;
	sub.f64 	%fd176, %fd53, %fd208;
	abs.f64 	%fd177, %fd176;
	setp.gtu.f64 	%p26, %fd177, 0d3FA999999999999A;
	@%p26 bra 	$L__BB0_34;
	mov.f64 	%fd178, 0d0000000000000000;
	mul.rn.f64 	%fd220, %fd6, %fd178;
	setp.eq.f64 	%p27, %fd9, 0d7FF0000000000000;
	mov.b32 	%r50, 1;
	@%p27 bra 	$L__BB0_30;
	setp.ltu.f64 	%p28, %fd9, 0d41E0000000000000;
	mov.f64 	%fd220, %fd10;
	mov.u32 	%r49, %r1;
	@%p28 bra 	$L__BB0_29;
	{ // callseq 5, 0
	.param .b64 param0;
	st.param.f64 	[param0], %fd6;
	.param .align 16 .b8 retval0[16];
	call.uni (retval0), 
	__internal_trig_reduction_slowpathd, 
	(
	param0
	);
	ld.param.f64 	%fd220, [retval0];
	ld.param.b32 	%r49, [retval0+8];
	} // callseq 5
$L__BB0_29:
	add.s32 	%r50, %r49, 1;
$L__BB0_30:
	ld.param.f64 	%fd205, [_Z35calculateFiringSolutionInAngleRangeP15ProjectileClassS0_ddd_param_4];
	shl.b32 	%r38, %r50, 6;
	cvt.u64.u32 	%rd15, %r38;
	and.b64  	%rd16, %rd15, 64;
	add.s64 	%rd18, %rd9, %rd16;
	mul.rn.f64 	%fd180, %fd220, %fd220;
	and.b32  	%r39, %r50, 1;
	setp.eq.b32 	%p29, %r39, 1;
	selp.f64 	%fd181, 0dBDA8FF8320FD8164, 0d3DE5DB65F9785EBA, %p29;
	ld.global.nc.v2.f64 	{%fd182, %fd183}, [%rd18];
	fma.rn.f64 	%fd184, %fd181, %fd180, %fd182;
	fma.rn.f64 	%fd185, %fd184, %fd180, %fd183;
	ld.global.nc.v2.f64 	{%fd186, %fd187}, [%rd18+16];
	fma.rn.f64 	%fd188, %fd185, %fd180, %fd186;
	fma.rn.f64 	%fd189, %fd188, %fd180, %fd187;
	ld.global.nc.v2.f64 	{%fd190, %fd191}, [%rd18+32];
	fma.rn.f64 	%fd192, %fd189, %fd180, %fd190;
	fma.rn.f64 	%fd193, %fd192, %fd180, %fd191;
	fma.rn.f64 	%fd194, %fd193, %fd220, %fd220;
	fma.rn.f64 	%fd195, %fd193, %fd180, 0d3FF0000000000000;
	selp.f64 	%fd196, %fd195, %fd194, %p29;
	and.b32  	%r40, %r50, 2;
	setp.eq.s32 	%p30, %r40, 0;
	mov.f64 	%fd197, 0d0000000000000000;
	sub.f64 	%fd198, %fd197, %fd196;
	selp.f64 	%fd199, %fd196, %fd198, %p30;
	mul.f64 	%fd200, %fd7, %fd199;
	div.rn.f64 	%fd201, %fd53, %fd200;
	sub.f64 	%fd202, %fd42, %fd205;
	abs.f64 	%fd203, %fd202;
	setp.gtu.f64 	%p31, %fd203, 0d3FA999999999999A;
	setp.leu.f64 	%p32, %fd4, %fd201;
	or.pred  	%p33, %p31, %p32;
	@%p33 bra 	$L__BB0_34;
	sub.f64 	%fd204, %fd4, %fd201;
	st.local.f64 	[%rd1], %fd221;
	st.local.f64 	[%rd1+8], %fd201;
	st.local.f64 	[%rd1+16], %fd204;
	mov.u64 	%rd19, $str$2;
	cvta.global.u64 	%rd20, %rd19;
	add.u64 	%rd21, %SP, 0;
	{ // callseq 6, 0
	.param .b64 param0;
	st.param.b64 	[param0], %rd20;
	.param .b64 param1;
	st.param.b64 	[param1], %rd21;
	.param .b32 retval0;
	call.uni (retval0), 
	vprintf, 
	(
	param0, 
	param1
	);
	ld.param.b32 	%r41, [retval0];
	} // callseq 6
	add.f64 	%fd221, %fd221, 0d3FB999999999999A;
$L__BB0_32:
	add.f64 	%fd221, %fd221, 0d3F50624DD2F1A9FC;
	setp.lt.f64 	%p34, %fd221, %fd2;
	@%p34 bra 	$L__BB0_2;
$L__BB0_33:
	ret;
$L__BB0_34:
	add.f64 	%fd207, %fd3, %fd207;
	bra.uni 	$L__BB0_3;

}
.func  (.param .align 16 .b8 func_retval0[16]) __internal_trig_reduction_slowpathd(
	.param .b64 __internal_trig_reduction_slowpathd_param_0
)
{
	.local .align 8 .b8 	__local_depot1[40];
	.reg .b64 	%SP;
	.reg .b64 	%SPL;
	.reg .pred 	%p<10>;
	.reg .b32 	%r<47>;
	.reg .b64 	%rd<74>;
	.reg .b64 	%fd<5>;

	mov.u64 	%SPL, __local_depot1;
	ld.param.f64 	%fd4, [__internal_trig_reduction_slowpathd_param_0];
	add.u64 	%rd1, %SPL, 0;
	{
	.reg .b32 %temp; 
	mov.b64 	{%temp, %r1}, %fd4;
	}
	shr.u32 	%r2, %r1, 20;
	and.b32  	%r3, %r2, 2047;
	setp.eq.s32 	%p1, %r3, 2047;
	mov.b32 	%r46, 0;
	@%p1 bra 	$L__BB1_9;
	add.s32 	%r20, %r3, -1024;
	mov.b64 	%rd20, %fd4;
	shl.b64 	%rd2, %rd20, 11;
	shr.u32 	%r4, %r20, 6;
	sub.s32 	%r45, 15, %r4;
	sub.s32 	%r21, 19, %r4;
	setp.lt.u32 	%p2, %r20, 128;
	selp.b32 	%r6, 18, %r21, %p2;
	setp.ge.s32 	%p3, %r45, %r6;
	mov.b64 	%rd70, 0;
	@%p3 bra 	$L__BB1_4;
	add.s32 	%r23, %r6, %r4;
	neg.s32 	%r43, %r23;
	or.b64  	%rd3, %rd2, -9223372036854775808;
	mov.b64 	%rd70, 0;
	mov.b32 	%r42, 0;
	mov.u64 	%rd25, __cudart_i2opi_d;
	mov.u32 	%r44, %r45;
$L__BB1_3:
	.pragma "nounroll";
	mul.wide.s32 	%rd22, %r42, 8;
	add.s64 	%rd23, %rd1, %rd22;
	mul.wide.s32 	%rd24, %r44, 8;
	add.s64 	%rd26, %rd25, %rd24;
	ld.global.nc.u64 	%rd27, [%rd26];
	{
	.reg .u32 %r0, %r1, %r2, %r3, %alo, %ahi, %blo, %bhi, %clo, %chi;
	mov.b64 	{%alo,%ahi}, %rd27;
	mov.b64 	{%blo,%bhi}, %rd3;
	mov.b64 	{%clo,%chi}, %rd70;
	mad.lo.cc.u32 	%r0, %alo, %blo, %clo;
	madc.hi.cc.u32 	%r1, %alo, %blo, %chi;
	madc.hi.u32 	%r2, %alo, %bhi, 0;
	mad.lo.cc.u32 	%r1, %alo, %bhi, %r1;
	madc.hi.cc.u32 	%r2, %ahi, %blo, %r2;
	madc.hi.u32 	%r3, %ahi, %bhi, 0;
	mad.lo.cc.u32 	%r1, %ahi, %blo, %r1;
	madc.lo.cc.u32 	%r2, %ahi, %bhi, %r2;
	addc.u32 	%r3, %r3, 0;
	mov.b64 	%rd28, {%r0,%r1};
	mov.b64 	%rd70, {%r2,%r3};
	}
	st.local.u64 	[%rd23], %rd28;
	add.s32 	%r44, %r44, 1;
	add.s32 	%r43, %r43, 1;
	add.s32 	%r42, %r42, 1;
	setp.ne.s32 	%p4, %r43, -15;
	mov.u32 	%r45, %r6;
	@%p4 bra 	$L__BB1_3;
$L__BB1_4:
	cvt.s64.s32 	%rd29, %r45;
	cvt.u64.u32 	%rd30, %r4;
	add.s64 	%rd31, %rd30, %rd29;
	shl.b64 	%rd32, %rd31, 3;
	add.s64 	%rd33, %rd1, %rd32;
	st.local.u64 	[%rd33+-120], %rd70;
	and.b32  	%r15, %r2, 63;
	ld.local.u64 	%rd72, [%rd1+16];
	ld.local.u64 	%rd71, [%rd1+24];
	setp.eq.s32 	%p5, %r15, 0;
	@%p5 bra 	$L__BB1_6;
	shl.b64 	%rd34, %rd71, %r15;
	shr.u64 	%rd35, %rd72, 1;
	xor.b32  	%r24, %r15, 63;
	shr.u64 	%rd36, %rd35, %r24;
	or.b64  	%rd71, %rd34, %rd36;
	ld.local.u64 	%rd37, [%rd1+8];
	shl.b64 	%rd38, %rd72, %r15;
	shr.u64 	%rd39, %rd37, 1;
	shr.u64 	%rd40, %rd39, %r24;
	or.b64  	%rd72, %rd38, %rd40;
$L__BB1_6:
	and.b32  	%r25, %r1, -2147483648;
	shr.u64 	%rd41, %rd71, 62;
	cvt.u32.u64 	%r26, %rd41;
	mov.b64 	{%r27, %r28}, %rd71;
	mov.b64 	{%r29, %r30}, %rd72;
	shf.l.wrap.b32 	%r31, %r30, %r27, 2;
	shf.l.wrap.b32 	%r32, %r27, %r28, 2;
	mov.b64 	%rd42, {%r31, %r32};
	shl.b64 	%rd43, %rd72, 2;
	shr.u64 	%rd44, %rd42, 63;
	cvt.u32.u64 	%r33, %rd44;
	add.s32 	%r34, %r33, %r26;
	setp.eq.s32 	%p6, %r25, 0;
	neg.s32 	%r35, %r34;
	selp.b32 	%r46, %r34, %r35, %p6;
	setp.gt.s64 	%p7, %rd42, -1;
	mov.b64 	%rd45, 0;
	{
	.reg .u32 %r0, %r1, %r2, %r3, %a0, %a1, %a2, %a3, %b0, %b1, %b2, %b3;
	mov.b64 	{%a0,%a1}, %rd45;
	mov.b64 	{%a2,%a3}, %rd45;
	mov.b64 	{%b0,%b1}, %rd43;
	mov.b64 	{%b2,%b3}, %rd42;
	sub.cc.u32 	%r0, %a0, %b0;
	subc.cc.u32 	%r1, %a1, %b1;
	subc.cc.u32 	%r2, %a2, %b2;
	subc.u32 	%r3, %a3, %b3;
	mov.b64 	%rd46, {%r0,%r1};
	mov.b64 	%rd47, {%r2,%r3};
	}
	xor.b32  	%r36, %r25, -2147483648;
	selp.b64 	%rd73, %rd42, %rd47, %p7;
	selp.b64 	%rd14, %rd43, %rd46, %p7;
	selp.b32 	%r17, %r25, %r36, %p7;
	clz.b64 	%r37, %rd73;
	cvt.u64.u32 	%rd15, %r37;
	setp.eq.s32 	%p8, %r37, 0;
	@%p8 bra 	$L__BB1_8;
	cvt.u32.u64 	%r38, %rd15;
	and.b32  	%r39, %r38, 63;
	shl.b64 	%rd48, %rd73, %r39;
	shr.u64 	%rd49, %rd14, 1;
	not.b32 	%r40, %r38;
	and.b32  	%r41, %r40, 63;
	shr.u64 	%rd50, %rd49, %r41;
	or.b64  	%rd73, %rd48, %rd50;
$L__BB1_8:
	mov.b64 	%rd51, -3958705157555305931;
	{
	.reg .u32 %r0, %r1, %r2, %r3, %alo, %ahi, %blo, %bhi;
	mov.b64 	{%alo,%ahi}, %rd73;
	mov.b64 	{%blo,%bhi}, %rd51;
	mul.lo.u32 	%r0, %alo, %blo;
	mul.hi.u32 	%r1, %alo, %blo;
	mad.lo.cc.u32 	%r1, %alo, %bhi, %r1;
	madc.hi.u32 	%r2, %alo, %bhi, 0;
	mad.lo.cc.u32 	%r1, %ahi, %blo, %r1;
	madc.hi.cc.u32 	%r2, %ahi, %blo, %r2;
	madc.hi.u32 	%r3, %ahi, %bhi, 0;
	mad.lo.cc.u32 	%r2, %ahi, %bhi, %r2;
	addc.u32 	%r3, %r3, 0;
	mov.b64 	%rd52, {%r0,%r1};
	mov.b64 	%rd53, {%r2,%r3};
	}
	setp.gt.s64 	%p9, %rd53, 0;
	{
	.reg .u32 %r0, %r1, %r2, %r3, %a0, %a1, %a2, %a3, %b0, %b1, %b2, %b3;
	mov.b64 	{%a0,%a1}, %rd52;
	mov.b64 	{%a2,%a3}, %rd53;
	mov.b64 	{%b0,%b1}, %rd52;
	mov.b64 	{%b2,%b3}, %rd53;
	add.cc.u32 	%r0, %a0, %b0;
	addc.cc.u32 	%r1, %a1, %b1;
	addc.cc.u32 	%r2, %a2, %b2;
	addc.u32 	%r3, %a3, %b3;
	mov.b64 	%rd54, {%r0,%r1};
	mov.b64 	%rd55, {%r2,%r3};
	}
	selp.b64 	%rd56, %rd55, %rd53, %p9;
	selp.s64 	%rd57, -1, 0, %p9;
	sub.s64 	%rd58, %rd57, %rd15;
	cvt.u64.u32 	%rd59, %r17;
	shl.b64 	%rd60, %rd59, 32;
	add.s64 	%rd61, %rd56, 1;
	shr.u64 	%rd62, %rd61, 10;
	add.s64 	%rd63, %rd62, 1;
	shr.u64 	%rd64, %rd63, 1;
	shl.b64 	%rd65, %rd58, 52;
	add.s64 	%rd66, %rd65, %rd64;
	add.s64 	%rd67, %rd66, 4602678819172646912;
	or.b64  	%rd68, %rd67, %rd60;
	mov.b64 	%fd4, %rd68;
$L__BB1_9:
	st.param.f64 	[func_retval0], %fd4;
	st.param.b32 	[func_retval0+8], %r46;
	ret;

}


// ===== COMPILED SASS (sm_100) =====

	.target	sm_100

	.elftype	@"ET_EXEC"


//--------------------- .note.nv.tkinfo           --------------------------
	.section	.note.nv.tkinfo,"",@"SHT_NOTE"
	.sectionflags	@"SHF_NOTE_NV_TKINFO"
	.tkinfo
        /*0018*/ 	.word	0x00000002
        /*0030*/ 	.string	""
        /*0030*/ 	.string	"ptxas"
        /*0030*/ 	.string	"Cuda compilation tools, release 13.0, V13.0.88"
        /*0030*/ 	.string	"Build cuda_13.0.r13.0/compiler.36424714_0"
        /*0030*/ 	.string	"-arch sm_100 -m 64 "



//--------------------- .note.nv.cuinfo           --------------------------
	.section	.note.nv.cuinfo,"",@"SHT_NOTE"
	.sectionflags	@"SHF_NOTE_NV_CUINFO"
        /*0018*/ 	.short	0x0002
        /*001a*/ 	.short	0x0064
        /*001c*/ 	.short	0x0082
	.zero		2


//--------------------- .nv.info                  --------------------------
	.section	.nv.info,"",@"SHT_CUDA_INFO"
	.align	4


	//----- nvinfo : EIATTR_REGCOUNT
	.align		4
        /*0000*/ 	.byte	0x04, 0x2f
        /*0002*/ 	.short	(.L_5 - .L_4)
	.align		4
.L_4:
        /*0004*/ 	.word	index@(_Z35calculateFiringSolutionInAngleRangeP15ProjectileClassS0_ddd)
        /*0008*/ 	.word	0x00000036


	//----- nvinfo : EIATTR_FRAME_SIZE
	.align		4
.L_5:
        /*000c*/ 	.byte	0x04, 0x11
        /*000e*/ 	.short	(.L_7 - .L_6)
	.align		4
.L_6:
        /*0010*/ 	.word	index@($_Z35calculateFiringSolutionInAngleRangeP15ProjectileClassS0_ddd$__internal_trig_reduction_slowpathd)
        /*0014*/ 	.word	0x00000040


	//----- nvinfo : EIATTR_FRAME_SIZE
	.align		4
.L_7:
        /*0018*/ 	.byte	0x04, 0x11
        /*001a*/ 	.short	(.L_9 - .L_8)
	.align		4
.L_8:
        /*001c*/ 	.word	index@($__internal_0_$__cuda_sm20_div_rn_f64_full)
        /*0020*/ 	.word	0x00000040


	//----- nvinfo : EIATTR_FRAME_SIZE
	.align		4
.L_9:
        /*0024*/ 	.byte	0x04, 0x11
        /*0026*/ 	.short	(.L_11 - .L_10)
	.align		4
.L_10:
        /*0028*/ 	.word	index@(_Z35calculateFiringSolutionInAngleRangeP15ProjectileClassS0_ddd)
        /*002c*/ 	.word	0x00000040


	//----- nvinfo : EIATTR_MIN_STACK_SIZE
	.align		4
.L_11:
        /*0030*/ 	.byte	0x04, 0x12
        /*0032*/ 	.short	(.L_13 - .L_12)
	.align		4
.L_12:
        /*0034*/ 	.word	index@(_Z35calculateFiringSolutionInAngleRangeP15ProjectileClassS0_ddd)
        /*0038*/ 	.word	0x00000040
.L_13:


//--------------------- .nv.compat                --------------------------
	.section	.nv.compat,"",@"SHT_CUDA_COMPAT_INFO"
	.align	4
        /*0000*/ 	.byte	0x02, 0x09, 0x00, 0x00, 0x02, 0x02, 0x01, 0x00, 0x02, 0x05, 0x05, 0x00, 0x03, 0x07, 0x01, 0x01
        /*0010*/ 	.byte	0x02, 0x03, 0x00, 0x00, 0x02, 0x06, 0x01, 0x00, 0x04, 0x0b, 0x08, 0x00, 0x01, 0x00, 0x00, 0x00
        /*0020*/ 	.byte	0x00, 0x00, 0x00, 0x00


//--------------------- .nv.info._Z35calculateFiringSolutionInAngleRangeP15ProjectileClassS0_ddd --------------------------
	.section	.nv.info._Z35calculateFiringSolutionInAngleRangeP15ProjectileClassS0_ddd,"",@"SHT_CUDA_INFO"
	.sectionflags	@""
	.align	4


	//----- nvinfo : EIATTR_CUDA_API_VERSION
	.align		4
        /*0000*/ 	.byte	0x04, 0x37
        /*0002*/ 	.short	(.L_15 - .L_14)
.L_14:
        /*0004*/ 	.word	0x00000082


	//----- nvinfo : EIATTR_KPARAM_INFO
	.align		4
.L_15:
        /*0008*/ 	.byte	0x04, 0x17
        /*000a*/ 	.short	(.L_17 - .L_16)
.L_16:
        /*000c*/ 	.word	0x00000000
        /*0010*/ 	.short	0x0004
        /*0012*/ 	.short	0x0020
        /*0014*/ 	.byte	0x00, 0xf0, 0x21, 0x00


	//----- nvinfo : EIATTR_KPARAM_INFO
	.align		4
.L_17:
        /*0018*/ 	.byte	0x04, 0x17
        /*001a*/ 	.short	(.L_19 - .L_18)
.L_18:
        /*001c*/ 	.word	0x00000000
        /*0020*/ 	.short	0x0003
        /*0022*/ 	.short	0x0018
        /*0024*/ 	.byte	0x00, 0xf0, 0x21, 0x00


	//----- nvinfo : EIATTR_KPARAM_INFO
	.align		4
.L_19:
        /*0028*/ 	.byte	0x04, 0x17
        /*002a*/ 	.short	(.L_21 - .L_20)
.L_20:
        /*002c*/ 	.word	0x00000000
        /*0030*/ 	.short	0x0002
        /*0032*/ 	.short	0x0010
        /*0034*/ 	.byte	0x00, 0xf0, 0x21, 0x00


	//----- nvinfo : EIATTR_KPARAM_INFO
	.align		4
.L_21:
        /*0038*/ 	.byte	0x04, 0x17
        /*003a*/ 	.short	(.L_23 - .L_22)
.L_22:
        /*003c*/ 	.word	0x00000000
        /*0040*/ 	.short	0x0001
        /*0042*/ 	.short	0x0008
        /*0044*/ 	.byte	0x00, 0xf5, 0x21, 0x00


	//----- nvinfo : EIATTR_KPARAM_INFO
	.align		4
.L_23:
        /*0048*/ 	.byte	0x04, 0x17
        /*004a*/ 	.short	(.L_25 - .L_24)
.L_24:
        /*004c*/ 	.word	0x00000000
        /*0050*/ 	.short	0x0000
        /*0052*/ 	.short	0x0000
        /*0054*/ 	.byte	0x00, 0xf5, 0x21, 0x00


	//----- nvinfo : EIATTR_SPARSE_MMA_MASK
	.align		4
.L_25:
        /*0058*/ 	.byte	0x03, 0x50
        /*005a*/ 	.short	0x0000


	//----- nvinfo : EIATTR_MAXREG_COUNT
	.align		4
        /*005c*/ 	.byte	0x03, 0x1b
        /*005e*/ 	.short	0x00ff


	//----- nvinfo : EIATTR_EXTERNS
	.align		4
        /*0060*/ 	.byte	0x04, 0x0f
        /*0062*/ 	.short	(.L_27 - .L_26)


	//   ....[0]....
	.align		4
.L_26:
        /*0064*/ 	.word	index@(vprintf)


	//----- nvinfo : EIATTR_MERCURY_ISA_VERSION
	.align		4
.L_27:
        /*0068*/ 	.byte	0x03, 0x5f
        /*006a*/ 	.short	0x0101


	//----- nvinfo : EIATTR_VRC_CTA_INIT_COUNT
	.align		4
        /*006c*/ 	.byte	0x02, 0x4a
	.zero		1
	.zero		1


	//----- nvinfo : EIATTR_SYSCALL_OFFSETS
	.align		4
        /*0070*/ 	.byte	0x04, 0x46
        /*0072*/ 	.short	(.L_29 - .L_28)


	//   ....[0]....
.L_28:
        /*0074*/ 	.word	0x00000200


	//   ....[1]....
        /*0078*/ 	.word	0x000020b0


	//----- nvinfo : EIATTR_EXIT_INSTR_OFFSETS
	.align		4
.L_29:
        /*007c*/ 	.byte	0x04, 0x1c
        /*007e*/ 	.short	(.L_31 - .L_30)


	//   ....[0]....
.L_30:
        /*0080*/ 	.word	0x000003d0


	//   ....[1]....
        /*0084*/ 	.word	0x00002150


	//----- nvinfo : EIATTR_CRS_STACK_SIZE
	.align		4
.L_31:
        /*0088*/ 	.byte	0x04, 0x1e
        /*008a*/ 	.short	(.L_33 - .L_32)
.L_32:
        /*008c*/ 	.word	0x00000000


	//----- nvinfo : EIATTR_CBANK_PARAM_SIZE
	.align		4
.L_33:
        /*0090*/ 	.byte	0x03, 0x19
        /*0092*/ 	.short	0x0028


	//----- nvinfo : EIATTR_PARAM_CBANK
	.align		4
        /*0094*/ 	.byte	0x04, 0x0a
        /*0096*/ 	.short	(.L_35 - .L_34)
	.align		4
.L_34:
        /*0098*/ 	.word	index@(.nv.constant0._Z35calculateFiringSolutionInAngleRangeP15ProjectileClassS0_ddd)
        /*009c*/ 	.short	0x0380
        /*009e*/ 	.short	0x0028


	//----- nvinfo : EIATTR_SW_WAR
	.align		4
.L_35:
        /*00a0*/ 	.byte	0x04, 0x36
        /*00a2*/ 	.short	(.L_37 - .L_36)
.L_36:
        /*00a4*/ 	.word	0x00000008
.L_37:


//--------------------- .nv.callgraph             --------------------------
	.section	.nv.callgraph,"",@"SHT_CUDA_CALLGRAPH"
	.align	4
	.sectionentsize	8
	.align		4
        /*0000*/ 	.word	0x00000000
	.align		4
        /*0004*/ 	.word	0xffffffff
	.align		4
        /*0008*/ 	.word	index@(_Z35calculateFiringSolutionInAngleRangeP15ProjectileClassS0_ddd)
	.align		4
        /*000c*/ 	.word	index@(vprintf)
	.align		4
        /*0010*/ 	.word	0x00000000
	.align		4
        /*0014*/ 	.word	0xfffffffe
	.align		4
        /*0018*/ 	.word	0x00000000
	.align		4
        /*001c*/ 	.word	0xfffffffd
	.align		4
        /*0020*/ 	.word	0x00000000
	.align		4
        /*0024*/ 	.word	0xfffffffc


//--------------------- .nv.constant4             --------------------------
	.section	.nv.constant4,"a",@progbits
	.align	8
	.align		8
.nv.constant4:
        /*0000*/ 	.dword	vprintf
	.align		8
        /*0008*/ 	.dword	$str$1
	.align		8
        /*0010*/ 	.dword	$str$2
	.align		8
        /*0018*/ 	.dword	__cudart_i2opi_d
	.align		8
        /*0020*/ 	.dword	__cudart_sin_cos_coeffs


//--------------------- .text._Z35calculateFiringSolutionInAngleRangeP15ProjectileClassS0_ddd --------------------------
	.section	.text._Z35calculateFiringSolutionInAngleRangeP15ProjectileClassS0_ddd,"ax",@progbits
	.align	128
        .global         _Z35calculateFiringSolutionInAngleRangeP15ProjectileClassS0_ddd
        .type           _Z35calculateFiringSolutionInAngleRangeP15ProjectileClassS0_ddd,@function
        .size           _Z35calculateFiringSolutionInAngleRangeP15ProjectileClassS0_ddd,(.L_x_54 - _Z35calculateFiringSolutionInAngleRangeP15ProjectileClassS0_ddd)
        .other          _Z35calculateFiringSolutionInAngleRangeP15ProjectileClassS0_ddd,@"STO_CUDA_ENTRY STV_DEFAULT"
_Z35calculateFiringSolutionInAngleRangeP15ProjectileClassS0_ddd:
.text._Z35calculateFiringSolutionInAngleRangeP15ProjectileClassS0_ddd:
[----:B------:R-:W0:Y:S01]  /*0000*/  LDC R1, c[0x0][0x37c] ;  /* 0x0000df00ff017b82 */ /* 0x000e220000000800 */
[----:B------:R-:W1:Y:S07]  /*0010*/  S2R R6, SR_TID.X ;  /* 0x0000000000067919 */ /* 0x000e6e0000002100 */
[----:B------:R-:W2:Y:S01]  /*0020*/  S2UR UR6, SR_CTAID.X ;  /* 0x00000000000679c3 */ /* 0x000ea20000002500 */
[----:B------:R-:W3:Y:S01]  /*0030*/  LDCU UR4, c[0x0][0x2f8] ;  /* 0x00005f00ff0477ac */ /* 0x000ee20008000800 */
[----:B------:R-:W-:Y:S01]  /*0040*/  MOV R0, 0x0 ;  /* 0x0000000000007802 */ /* 0x000fe20000000f00 */
[----:B0-----:R-:W-:Y:S01]  /*0050*/  VIADD R1, R1, 0xffffffc0 ;  /* 0xffffffc001017836 */ /* 0x001fe20000000000 */
[----:B------:R-:W0:Y:S04]  /*0060*/  LDCU UR5, c[0x0][0x2fc] ;  /* 0x00005f80ff0577ac */ /* 0x000e280008000800 */
[----:B------:R4:W0:Y:S01]  /*0070*/  LDC.64 R8, c[0x4][R0] ;  /* 0x0100000000087b82 */ /* 0x0008220000000a00 */
[----:B------:R-:W5:Y:S01]  /*0080*/  LDCU.64 UR8, c[0x4][0x8] ;  /* 0x01000100ff0877ac */ /* 0x000f620008000a00 */
[----:B------:R-:W0:Y:S01]  /*0090*/  LDCU.64 UR36, c[0x0][0x398] ;  /* 0x00007300ff2477ac */ /* 0x000e220008000a00 */
[----:B------:R-:W0:Y:S01]  /*00a0*/  LDCU.64 UR38, c[0x0][0x3a0] ;  /* 0x00007400ff2677ac */ /* 0x000e220008000a00 */
[----:B------:R-:W0:Y:S01]  /*00b0*/  LDCU.64 UR40, c[0x4][0x20] ;  /* 0x01000400ff2877ac */ /* 0x000e220008000a00 */
[----:B--2---:R-:W-:Y:S01]  /*00c0*/  I2F.F64.U32 R2, UR6 ;  /* 0x0000000600027d12 */ /* 0x004fe20008201800 */
[----:B------:R-:W-:-:S02]  /*00d0*/  ISETP.NE.AND P1, PT, RZ, UR6, PT ;  /* 0x00000006ff007c0c */ /* 0x000fc4000bf25270 */
[----:B-1----:R-:W-:-:S05]  /*00e0*/  ISETP.NE.AND P0, PT, R6, 0x3, PT ;  /* 0x000000030600780c */ /* 0x002fca0003f05270 */
[----:B------:R-:W1:Y:S01]  /*00f0*/  I2F.F64.U32 R4, R6 ;  /* 0x0000000600047312 */ /* 0x000e620000201800 */
[----:B------:R2:W-:Y:S01]  /*0100*/  STL [R1], R6 ;  /* 0x0000000601007387 */ /* 0x0005e20000100800 */
[----:B-1----:R-:W-:-:S08]  /*0110*/  DFMA R18, R2, 4, R4 ;  /* 0x401000000212782b */ /* 0x002fd00000000004 */
[C---:B------:R-:W-:Y:S02]  /*0120*/  DADD R2, R18.reuse, 1 ;  /* 0x3ff0000012027429 */ /* 0x040fe40000000000 */
[----:B------:R-:W-:-:S06]  /*0130*/  DMUL R18, R18, 22.5 ;  /* 0x4036800012127828 */ /* 0x000fcc0000000000 */
[----:B------:R-:W-:-:S10]  /*0140*/  DMUL R4, R2, 22.5 ;  /* 0x4036800002047828 */ /* 0x000fd40000000000 */
[----:B------:R-:W-:Y:S02]  /*0150*/  FSEL R16, R4, RZ, P1 ;  /* 0x000000ff04107208 */ /* 0x000fe40000800000 */
[----:B------:R-:W-:Y:S02]  /*0160*/  FSEL R3, R5, 3.3515625, P1 ;  /* 0x4056800005037808 */ /* 0x000fe40000800000 */
[----:B---3--:R-:W-:Y:S02]  /*0170*/  IADD3 R2, P1, PT, R1, UR4, RZ ;  /* 0x0000000401027c10 */ /* 0x008fe4000ff3e0ff */
[----:B------:R-:W-:Y:S01]  /*0180*/  FSEL R16, R16, R4, !P0 ;  /* 0x0000000410107208 */ /* 0x000fe20004000000 */
[----:B-----5:R-:W-:Y:S01]  /*0190*/  IMAD.U32 R4, RZ, RZ, UR8 ;  /* 0x00000008ff047e24 */ /* 0x020fe2000f8e00ff */
[----:B------:R-:W-:Y:S01]  /*01a0*/  FSEL R17, R3, R5, !P0 ;  /* 0x0000000503117208 */ /* 0x000fe20004000000 */
[----:B0-----:R-:W-:Y:S02]  /*01b0*/  IMAD.X R24, RZ, RZ, UR5, P1 ;  /* 0x00000005ff187e24 */ /* 0x001fe400088e06ff */
[----:B------:R-:W-:-:S02]  /*01c0*/  IMAD.U32 R5, RZ, RZ, UR9 ;  /* 0x00000009ff057e24 */ /* 0x000fc4000f8e00ff */
[----:B--2---:R-:W-:Y:S02]  /*01d0*/  IMAD.MOV.U32 R6, RZ, RZ, R2 ;  /* 0x000000ffff067224 */ /* 0x004fe400078e0002 */
[----:B----4-:R-:W-:-:S07]  /*01e0*/  IMAD.MOV.U32 R7, RZ, RZ, R24 ;  /* 0x000000ffff077224 */ /* 0x010fce00078e0018 */
[----:B------:R-:W-:-:S07]  /*01f0*/  LEPC R20, `(.L_x_0) ;  /* 0x000000001014794e */ /* 0x000fce0000000000 */
[----:B------:R-:W-:Y:S05]  /*0200*/  CALL.ABS.NOINC R8 ;  /* 0x0000000008007343 */ /* 0x000fea0003c00000 */
.L_x_0:
[----:B------:R-:W0:Y:S01]  /*0210*/  MUFU.RCP64H R5, 15000 ;  /* 0x40cd4c0000057908 */ /* 0x000e220000001800 */
[----:B------:R-:W-:Y:S01]  /*0220*/  IMAD.MOV.U32 R8, RZ, RZ, 0x0 ;  /* 0x00000000ff087424 */ /* 0x000fe200078e00ff */
[----:B------:R-:W1:Y:S01]  /*0230*/  LDC.64 R10, c[0x0][0x398] ;  /* 0x0000e600ff0a7b82 */ /* 0x000e620000000a00 */
[----:B------:R-:W-:Y:S02]  /*0240*/  IMAD.MOV.U32 R9, RZ, RZ, 0x40cd4c00 ;  /* 0x40cd4c00ff097424 */ /* 0x000fe400078e00ff */
[----:B------:R-:W-:-:S05]  /*0250*/  IMAD.MOV.U32 R4, RZ, RZ, 0x1 ;  /* 0x00000001ff047424 */ /* 0x000fca00078e00ff */
[----:B------:R-:W2:Y:S01]  /*0260*/  LDC R3, c[0x0][0x39c] ;  /* 0x0000e700ff037b82 */ /* 0x000ea20000000800 */
[----:B0-----:R-:W-:-:S08]  /*0270*/  DFMA R6, R4, -R8, 1 ;  /* 0x3ff000000406742b */ /* 0x001fd00000000808 */
[----:B------:R-:W-:-:S08]  /*0280*/  DFMA R6, R6, R6, R6 ;  /* 0x000000060606722b */ /* 0x000fd00000000006 */
[----:B------:R-:W-:Y:S01]  /*0290*/  DFMA R6, R4, R6, R4 ;  /* 0x000000060406722b */ /* 0x000fe20000000004 */
[----:B--2---:R-:W-:-:S07]  /*02a0*/  FSETP.GEU.AND P1, PT, |R3|, 6.5827683646048100446e-37, PT ;  /* 0x036000000300780b */ /* 0x004fce0003f2e200 */
[----:B------:R-:W-:-:S08]  /*02b0*/  DFMA R4, R6, -R8, 1 ;  /* 0x3ff000000604742b */ /* 0x000fd00000000808 */
[----:B------:R-:W-:-:S08]  /*02c0*/  DFMA R4, R6, R4, R6 ;  /* 0x000000040604722b */ /* 0x000fd00000000006 */
[----:B-1----:R-:W-:-:S08]  /*02d0*/  DMUL R22, R4, R10 ;  /* 0x0000000a04167228 */ /* 0x002fd00000000000 */
[----:B------:R-:W-:-:S08]  /*02e0*/  DFMA R6, R22, -15000, R10 ;  /* 0xc0cd4c001606782b */ /* 0x000fd0000000000a */
[----:B------:R-:W-:-:S10]  /*02f0*/  DFMA R22, R4, R6, R22 ;  /* 0x000000060416722b */ /* 0x000fd40000000016 */
[----:B------:R-:W-:-:S05]  /*0300*/  FFMA R0, RZ, 6.41552734375, R23 ;  /* 0x40cd4c00ff007823 */ /* 0x000fca0000000017 */
[----:B------:R-:W-:-:S13]  /*0310*/  FSETP.GT.AND P0, PT, |R0|, 1.469367938527859385e-39, PT ;  /* 0x001000000000780b */ /* 0x000fda0003f04200 */
[----:B------:R-:W-:Y:S05]  /*0320*/  @P0 BRA P1, `(.L_x_1) ;  /* 0x0000000000240947 */ /* 0x000fea0000800000 */
[----:B------:R-:W0:Y:S01]  /*0330*/  LDCU.64 UR4, c[0x0][0x398] ;  /* 0x00007300ff0477ac */ /* 0x000e220008000a00 */
[----:B------:R-:W-:Y:S01]  /*0340*/  IMAD.MOV.U32 R34, RZ, RZ, RZ ;  /* 0x000000ffff227224 */ /* 0x000fe200078e00ff */
[----:B------:R-:W-:Y:S01]  /*0350*/  MOV R8, 0x3a0 ;  /* 0x000003a000087802 */ /* 0x000fe20000000f00 */
[----:B------:R-:W-:Y:S02]  /*0360*/  IMAD.MOV.U32 R13, RZ, RZ, 0x40cd4c00 ;  /* 0x40cd4c00ff0d7424 */ /* 0x000fe400078e00ff */
[----:B0-----:R-:W-:Y:S02]  /*0370*/  IMAD.U32 R14, RZ, RZ, UR4 ;  /* 0x00000004ff0e7e24 */ /* 0x001fe4000f8e00ff */
[----:B------:R-:W-:-:S07]  /*0380*/  IMAD.U32 R15, RZ, RZ, UR5 ;  /* 0x00000005ff0f7e24 */ /* 0x000fce000f8e00ff */
[----:B------:R-:W-:Y:S05]  /*0390*/  CALL.REL.NOINC `($__internal_0_$__cuda_sm20_div_rn_f64_full) ;  /* 0x0000001c00707944 */ /* 0x000fea0003c00000 */
[----:B------:R-:W-:Y:S02]  /*03a0*/  IMAD.MOV.U32 R22, RZ, RZ, R34 ;  /* 0x000000ffff167224 */ /* 0x000fe400078e0022 */
[----:B------:R-:W-:-:S07]  /*03b0*/  IMAD.MOV.U32 R23, RZ, RZ, R35 ;  /* 0x000000ffff177224 */ /* 0x000fce00078e0023 */
.L_x_1:
[----:B------:R-:W-:-:S14]  /*03c0*/  DSETP.GEU.AND P0, PT, R18, R16, PT ;  /* 0x000000101200722a */ /* 0x000fdc0003f0e000 */
[----:B------:R-:W-:Y:S05]  /*03d0*/  @P0 EXIT ;  /* 0x000000000000094d */ /* 0x000fea0003800000 */
[----:B------:R-:W0:Y:S08]  /*03e0*/  LDC.64 R28, c[0x0][0x390] ;  /* 0x0000e400ff1c7b82 */ /* 0x000e300000000a00 */
[----:B------:R-:W1:Y:S01]  /*03f0*/  LDC.64 R26, c[0x0][0x358] ;  /* 0x0000d600ff1a7b82 */ /* 0x000e620000000a00 */
[----:B0-----:R-:W-:-:S11]  /*0400*/  DMUL R28, R28, 0.5 ;  /* 0x3fe000001c1c7828 */ /* 0x001fd60000000000 */
.L_x_39:
[----:B------:R-:W0:Y:S01]  /*0410*/  LDC.64 R12, c[0x0][0x388] ;  /* 0x0000e200ff0c7b82 */ /* 0x000e220000000a00 */
[----:B-1----:R-:W-:Y:S02]  /*0420*/  R2UR UR4, R26 ;  /* 0x000000001a0472ca */ /* 0x002fe400000e0000 */
[----:B------:R-:W-:-:S13]  /*0430*/  R2UR UR5, R27 ;  /* 0x000000001b0572ca */ /* 0x000fda00000e0000 */
[----:B0-----:R-:W2:Y:S01]  /*0440*/  LDG.E.64 R38, desc[UR4][R12.64+0x10] ;  /* 0x000010040c267981 */ /* 0x001ea2000c1e1b00 */
[----:B------:R-:W-:Y:S01]  /*0450*/  UMOV UR4, 0xa2529d39 ;  /* 0xa2529d3900047882 */ /* 0x000fe20000000000 */
[----:B------:R-:W-:Y:S01]  /*0460*/  UMOV UR5, 0x3f91df46 ;  /* 0x3f91df4600057882 */ /* 0x000fe20000000000 */
[----:B------:R-:W-:Y:S01]  /*0470*/  R2UR UR6, R26 ;  /* 0x000000001a0672ca */ /* 0x000fe200000e0000 */
[----:B------:R-:W-:Y:S01]  /*0480*/  DMUL R4, R18, UR4 ;  /* 0x0000000412047c28 */ /* 0x000fe20008000000 */
[----:B------:R-:W-:Y:S01]  /*0490*/  UMOV UR4, 0x6dc9c883 ;  /* 0x6dc9c88300047882 */ /* 0x000fe20000000000 */
[----:B------:R-:W-:Y:S01]  /*04a0*/  UMOV UR5, 0x3fe45f30 ;  /* 0x3fe45f3000057882 */ /* 0x000fe20000000000 */
[----:B------:R-:W-:Y:S01]  /*04b0*/  R2UR UR7, R27 ;  /* 0x000000001b0772ca */ /* 0x000fe200000e0000 */
[----:B------:R-:W-:Y:S01]  /*04c0*/  BSSY.RECONVERGENT B6, `(.L_x_2) ;  /* 0x00001c3000067945 */ /* 0x000fe20003800200 */
[----:B------:R-:W-:Y:S02]  /*04d0*/  CS2R R30, SRZ ;  /* 0x00000000001e7805 */ /* 0x000fe4000001ff00 */
[----:B------:R-:W-:Y:S01]  /*04e0*/  CS2R R20, SRZ ;  /* 0x0000000000147805 */ /* 0x000fe2000001ff00 */
[----:B------:R-:W-:Y:S01]  /*04f0*/  DMUL R6, R4, UR4 ;  /* 0x0000000404067c28 */ /* 0x000fe20008000000 */
[----:B------:R-:W-:Y:S01]  /*0500*/  UMOV UR4, 0x54442d18 ;  /* 0x54442d1800047882 */ /* 0x000fe20000000000 */
[----:B------:R-:W-:-:S04]  /*0510*/  UMOV UR5, 0x3ff921fb ;  /* 0x3ff921fb00057882 */ /* 0x000fc80000000000 */
[----:B------:R-:W0:Y:S02]  /*0520*/  F2I.F64 R0, R6 ;  /* 0x0000000600007311 */ /* 0x000e240000301100 */
[----:B------:R1:W-:Y:S06]  /*0530*/  STG.E.64 desc[UR6][R12.64+0x20], R18 ;  /* 0x000020120c007986 */ /* 0x0003ec000c101b06 */
[----:B0-----:R-:W0:Y:S02]  /*0540*/  I2F.F64 R8, R0 ;  /* 0x0000000000087312 */ /* 0x001e240000201c00 */
[----:B0-----:R-:W-:Y:S01]  /*0550*/  DFMA R10, R8, -UR4, R4 ;  /* 0x80000004080a7c2b */ /* 0x001fe20008000004 */
[----:B------:R-:W-:Y:S01]  /*0560*/  UMOV UR4, 0x33145c00 ;  /* 0x33145c0000047882 */ /* 0x000fe20000000000 */
[----:B------:R-:W-:-:S06]  /*0570*/  UMOV UR5, 0x3c91a626 ;  /* 0x3c91a62600057882 */ /* 0x000fcc0000000000 */
[----:B------:R-:W-:Y:S01]  /*0580*/  DFMA R10, R8, -UR4, R10 ;  /* 0x80000004080a7c2b */ /* 0x000fe2000800000a */
[----:B------:R-:W-:Y:S01]  /*0590*/  UMOV UR4, 0x252049c0 ;  /* 0x252049c000047882 */ /* 0x000fe20000000000 */
[----:B------:R-:W-:-:S06]  /*05a0*/  UMOV UR5, 0x397b839a ;  /* 0x397b839a00057882 */ /* 0x000fcc0000000000 */
[----:B------:R-:W-:Y:S02]  /*05b0*/  DFMA R6, R8, -UR4, R10 ;  /* 0x8000000408067c2b */ /* 0x000fe4000800000a */
[----:B--2---:R-:W-:-:S08]  /*05c0*/  DADD R36, R38, R38 ;  /* 0x0000000026247229 */ /* 0x004fd00000000026 */
[----:B-1----:R-:W-:-:S11]  /*05d0*/  DMUL R36, R38, R36 ;  /* 0x0000002426247228 */ /* 0x002fd60000000000 */
.L_x_37:
[----:B------:R-:W-:Y:S01]  /*05e0*/  DSETP.NEU.AND P0, PT, |R4|, +INF , PT ;  /* 0x7ff000000400742a */ /* 0x000fe20003f0d200 */
[----:B------:R-:W-:Y:S01]  /*05f0*/  BSSY.RECONVERGENT B2, `(.L_x_3) ;  /* 0x0000010000027945 */ /* 0x000fe20003800200 */
[----:B------:R-:W-:Y:S01]  /*0600*/  DMUL R42, RZ, R4 ;  /* 0x00000004ff2a7228 */ /* 0x000fe20000000000 */
[----:B------:R-:W-:-:S11]  /*0610*/  IMAD.MOV.U32 R3, RZ, RZ, 0x1 ;  /* 0x00000001ff037424 */ /* 0x000fd600078e00ff */
[----:B------:R-:W-:Y:S05]  /*0620*/  @!P0 BRA `(.L_x_4) ;  /* 0x0000000000308947 */ /* 0x000fea0003800000 */
[----:B------:R-:W-:Y:S01]  /*0630*/  DSETP.GE.AND P0, PT, |R4|, 2.14748364800000000000e+09, PT ;  /* 0x41e000000400742a */ /* 0x000fe20003f06200 */
[----:B------:R-:W-:Y:S01]  /*0640*/  BSSY.RECONVERGENT B3, `(.L_x_5) ;  /* 0x0000009000037945 */ /* 0x000fe20003800200 */
[----:B------:R-:W-:Y:S02]  /*0650*/  IMAD.MOV.U32 R3, RZ, RZ, R0 ;  /* 0x000000ffff037224 */ /* 0x000fe400078e0000 */
[----:B------:R-:W-:Y:S02]  /*0660*/  IMAD.MOV.U32 R42, RZ, RZ, R6 ;  /* 0x000000ffff2a7224 */ /* 0x000fe400078e0006 */
[----:B------:R-:W-:-:S08]  /*0670*/  IMAD.MOV.U32 R43, RZ, RZ, R7 ;  /* 0x000000ffff2b7224 */ /* 0x000fd000078e0007 */
[----:B------:R-:W-:Y:S05]  /*0680*/  @!P0 BRA `(.L_x_6) ;  /* 0x0000000000108947 */ /* 0x000fea0003800000 */
[----:B------:R-:W-:Y:S01]  /*0690*/  IMAD.MOV.U32 R42, RZ, RZ, R4 ;  /* 0x000000ffff2a7224 */ /* 0x000fe200078e0004 */
[----:B------:R-:W-:Y:S01]  /*06a0*/  MOV R8, 0x6d0 ;  /* 0x000006d000087802 */ /* 0x000fe20000000f00 */
[----:B------:R-:W-:-:S07]  /*06b0*/  IMAD.MOV.U32 R3, RZ, RZ, R5 ;  /* 0x000000ffff037224 */ /* 0x000fce00078e0005 */
[----:B------:R-:W-:Y:S05]  /*06c0*/  CALL.REL.NOINC `($_Z35calculateFiringSolutionInAngleRangeP15ProjectileClassS0_ddd$__internal_trig_reduction_slowpathd) ;  /* 0x0000002000107944 */ /* 0x000fea0003c00000 */
.L_x_6:
[----:B------:R-:W-:Y:S05]  /*06d0*/  BSYNC.RECONVERGENT B3 ;  /* 0x0000000000037941 */ /* 0x000fea0003800200 */
.L_x_5:
[----:B------:R-:W-:-:S07]  /*06e0*/  VIADD R3, R3, 0x1 ;  /* 0x0000000103037836 */ /* 0x000fce0000000000 */
.L_x_4:
[----:B------:R-:W-:Y:S05]  /*06f0*/  BSYNC.RECONVERGENT B2 ;  /* 0x0000000000027941 */ /* 0x000fea0003800200 */
.L_x_3:
[----:B------:R-:W-:Y:S01]  /*0700*/  IMAD.SHL.U32 R8, R3, 0x40, RZ ;  /* 0x0000004003087824 */ /* 0x000fe200078e00ff */
[----:B------:R-:W-:Y:S02]  /*0710*/  R2UR UR4, R26 ;  /* 0x000000001a0472ca */ /* 0x000fe400000e0000 */
[----:B------:R-:W-:Y:S02]  /*0720*/  R2UR UR5, R27 ;  /* 0x000000001b0572ca */ /* 0x000fe400000e0000 */
[----:B------:R-:W-:-:S04]  /*0730*/  LOP3.LUT R8, R8, 0x40, RZ, 0xc0, !PT ;  /* 0x0000004008087812 */ /* 0x000fc800078ec0ff */
[----:B------:R-:W-:-:S05]  /*0740*/  IADD3 R46, P0, PT, R8, UR40, RZ ;  /* 0x00000028082e7c10 */ /* 0x000fca000ff1e0ff */
[----:B------:R-:W-:-:S05]  /*0750*/  IMAD.X R47, RZ, RZ, UR41, P0 ;  /* 0x00000029ff2f7e24 */ /* 0x000fca00080e06ff */
[----:B------:R-:W2:Y:S04]  /*0760*/  LDG.E.128.CONSTANT R8, desc[UR4][R46.64] ;  /* 0x000000042e087981 */ /* 0x000ea8000c1e9d00 */
[----:B------:R-:W3:Y:S04]  /*0770*/  LDG.E.128.CONSTANT R12, desc[UR4][R46.64+0x10] ;  /* 0x000010042e0c7981 */ /* 0x000ee8000c1e9d00 */
[----:B------:R-:W4:Y:S01]  /*0780*/  LDG.E.128.CONSTANT R32, desc[UR4][R46.64+0x20] ;  /* 0x000020042e207981 */ /* 0x000f22000c1e9d00 */
[----:B------:R-:W-:Y:S01]  /*0790*/  LOP3.LUT R25, R3, 0x1, RZ, 0xc0, !PT ;  /* 0x0000000103197812 */ /* 0x000fe200078ec0ff */
[----:B------:R-:W-:Y:S01]  /*07a0*/  IMAD.MOV.U32 R48, RZ, RZ, 0x20fd8164 ;  /* 0x20fd8164ff307424 */ /* 0x000fe200078e00ff */
[----:B------:R-:W0:Y:S02]  /*07b0*/  LDC.64 R40, c[0x0][0x388] ;  /* 0x0000e200ff287b82 */ /* 0x000e240000000a00 */
[----:B------:R-:W-:Y:S01]  /*07c0*/  ISETP.NE.U32.AND P0, PT, R25, 0x1, PT ;  /* 0x000000011900780c */ /* 0x000fe20003f05070 */
[----:B------:R-:W-:Y:S01]  /*07d0*/  IMAD.MOV.U32 R25, RZ, RZ, 0x3da8ff83 ;  /* 0x3da8ff83ff197424 */ /* 0x000fe200078e00ff */
[----:B------:R-:W-:-:S02]  /*07e0*/  DMUL R44, R42, R42 ;  /* 0x0000002a2a2c7228 */ /* 0x000fc40000000000 */
[----:B------:R-:W-:Y:S02]  /*07f0*/  FSEL R48, R48, -8.06006814911005101289e+34, !P0 ;  /* 0xf9785eba30307808 */ /* 0x000fe40004000000 */
[----:B------:R-:W-:Y:S01]  /*0800*/  FSEL R49, -R25, 0.11223486810922622681, !P0 ;  /* 0x3de5db6519317808 */ /* 0x000fe20004000100 */
[----:B------:R-:W-:Y:S01]  /*0810*/  DSETP.NEU.AND P2, PT, |R4|, +INF , PT ;  /* 0x7ff000000400742a */ /* 0x000fe20003f4d200 */
[----:B------:R-:W-:Y:S01]  /*0820*/  LOP3.LUT P1, RZ, R3, 0x2, RZ, 0xc0, !PT ;  /* 0x0000000203ff7812 */ /* 0x000fe2000782c0ff */
[----:B------:R-:W-:Y:S01]  /*0830*/  BSSY.RECONVERGENT B2, `(.L_x_7) ;  /* 0x0000021000027945 */ /* 0x000fe20003800200 */
[----:B0-----:R-:W5:Y:S02]  /*0840*/  LDG.E.64 R40, desc[UR4][R40.64+0x18] ;  /* 0x0000180428287981 */ /* 0x001f64000c1e1b00 */
[----:B--2---:R-:W-:-:S08]  /*0850*/  DFMA R8, R44, R48, R8 ;  /* 0x000000302c08722b */ /* 0x004fd00000000008 */
[----:B------:R-:W-:-:S08]  /*0860*/  DFMA R8, R44, R8, R10 ;  /* 0x000000082c08722b */ /* 0x000fd0000000000a */
[----:B---3--:R-:W-:-:S08]  /*0870*/  DFMA R8, R44, R8, R12 ;  /* 0x000000082c08722b */ /* 0x008fd0000000000c */
[----:B------:R-:W-:-:S08]  /*0880*/  DFMA R8, R44, R8, R14 ;  /* 0x000000082c08722b */ /* 0x000fd0000000000e */
[----:B----4-:R-:W-:-:S08]  /*0890*/  DFMA R8, R44, R8, R32 ;  /* 0x000000082c08722b */ /* 0x010fd00000000020 */
[----:B------:R-:W-:-:S08]  /*08a0*/  DFMA R8, R44, R8, R34 ;  /* 0x000000082c08722b */ /* 0x000fd00000000022 */
[----:B------:R-:W-:Y:S02]  /*08b0*/  DFMA R10, R8, R42, R42 ;  /* 0x0000002a080a722b */ /* 0x000fe4000000002a */
[----:B------:R-:W-:-:S10]  /*08c0*/  DFMA R8, R44, R8, 1 ;  /* 0x3ff000002c08742b */ /* 0x000fd40000000008 */
[----:B------:R-:W-:Y:S02]  /*08d0*/  FSEL R12, R8, R10, !P0 ;  /* 0x0000000a080c7208 */ /* 0x000fe40004000000 */
[----:B------:R-:W-:Y:S01]  /*08e0*/  FSEL R13, R9, R11, !P0 ;  /* 0x0000000b090d7208 */ /* 0x000fe20004000000 */
[----:B------:R-:W-:Y:S01]  /*08f0*/  DMUL R8, RZ, R4 ;  /* 0x00000004ff087228 */ /* 0x000fe20000000000 */
[----:B------:R-:W-:-:S04]  /*0900*/  PLOP3.LUT P0, PT, PT, PT, PT, 0x80, 0x8 ;  /* 0x000000000008781c */ /* 0x000fc80003f0f070 */
[----:B------:R-:W-:-:S10]  /*0910*/  DADD R10, RZ, -R12 ;  /* 0x00000000ff0a7229 */ /* 0x000fd4000000080c */
[----:B------:R-:W-:Y:S02]  /*0920*/  FSEL R34, R12, R10, !P1 ;  /* 0x0000000a0c227208 */ /* 0x000fe40004800000 */
[----:B------:R-:W-:Y:S01]  /*0930*/  FSEL R35, R13, R11, !P1 ;  /* 0x0000000b0d237208 */ /* 0x000fe20004800000 */
[----:B------:R-:W-:Y:S06]  /*0940*/  @!P2 BRA `(.L_x_8) ;  /* 0x00000000003ca947 */ /* 0x000fec0003800000 */
        /* <DEDUP_REMOVED lines=9> */
[----:B-----5:R-:W-:Y:S05]  /*09e0*/  CALL.REL.NOINC `($_Z35calculateFiringSolutionInAngleRangeP15ProjectileClassS0_ddd$__internal_trig_reduction_slowpathd) ;  /* 0x0000001c00487944 */ /* 0x020fea0003c00000 */
[----:B------:R-:W-:Y:S02]  /*09f0*/  IMAD.MOV.U32 R8, RZ, RZ, R42 ;  /* 0x000000ffff087224 */ /* 0x000fe400078e002a */
[----:B------:R-:W-:-:S07]  /*0a00*/  IMAD.MOV.U32 R9, RZ, RZ, R43 ;  /* 0x000000ffff097224 */ /* 0x000fce00078e002b */
.L_x_10:
[----:B------:R-:W-:Y:S05]  /*0a10*/  BSYNC.RECONVERGENT B3 ;  /* 0x0000000000037941 */ /* 0x000fea0003800200 */
.L_x_9:
[----:B------:R-:W-:-:S04]  /*0a20*/  LOP3.LUT R3, R3, 0x1, RZ, 0xc0, !PT ;  /* 0x0000000103037812 */ /* 0x000fc800078ec0ff */
[----:B------:R-:W-:-:S13]  /*0a30*/  ISETP.NE.U32.AND P0, PT, R3, 0x1, PT ;  /* 0x000000010300780c */ /* 0x000fda0003f05070 */
.L_x_8:
[----:B------:R-:W-:Y:S05]  /*0a40*/  BSYNC.RECONVERGENT B2 ;  /* 0x0000000000027941 */ /* 0x000fea0003800200 */
.L_x_7:
[----:B------:R-:W-:Y:S01]  /*0a50*/  DMUL R10, R8, R8 ;  /* 0x00000008080a7228 */ /* 0x000fe20000000000 */
[----:B------:R-:W-:Y:S01]  /*0a60*/  IMAD.MOV.U32 R12, RZ, RZ, 0x5b27ebb1 ;  /* 0x5b27ebb1ff0c7424 */ /* 0x000fe200078e00ff */
[----:B------:R-:W-:Y:S01]  /*0a70*/  UMOV UR4, 0x2799bcb9 ;  /* 0x2799bcb900047882 */ /* 0x000fe20000000000 */
[----:B------:R-:W-:Y:S01]  /*0a80*/  IMAD.MOV.U32 R13, RZ, RZ, 0x3ef9757c ;  /* 0x3ef9757cff0d7424 */ /* 0x000fe200078e00ff */
[----:B------:R-:W-:Y:S01]  /*0a90*/  UMOV UR5, 0x3ee48dac ;  /* 0x3ee48dac00057882 */ /* 0x000fe20000000000 */
[----:B------:R-:W-:Y:S01]  /*0aa0*/  DMUL R14, R36, R34 ;  /* 0x00000022240e7228 */ /* 0x000fe20000000000 */
[----:B------:R-:W-:Y:S01]  /*0ab0*/  IMAD.MOV.U32 R32, RZ, RZ, 0x1 ;  /* 0x00000001ff207424 */ /* 0x000fe200078e00ff */
[----:B------:R-:W-:Y:S02]  /*0ac0*/  BSSY.RECONVERGENT B0, `(.L_x_11) ;  /* 0x000003c000007945 */ /* 0x000fe40003800200 */
[----:B------:R-:W-:Y:S01]  /*0ad0*/  DFMA R12, R10, UR4, -R12 ;  /* 0x000000040a0c7c2b */ /* 0x000fe2000800080c */
[----:B------:R-:W-:Y:S01]  /*0ae0*/  UMOV UR4, 0xfd91e04 ;  /* 0x0fd91e0400047882 */ /* 0x000fe20000000000 */
[----:B------:R-:W-:-:S02]  /*0af0*/  UMOV UR5, 0x3f0980e9 ;  /* 0x3f0980e900057882 */ /* 0x000fc40000000000 */
[----:B------:R-:W-:-:S04]  /*0b00*/  DMUL R34, R34, R14 ;  /* 0x0000000e22227228 */ /* 0x000fc80000000000 */
[C---:B------:R-:W-:Y:S01]  /*0b10*/  DFMA R12, R10.reuse, R12, UR4 ;  /* 0x000000040a0c7e2b */ /* 0x040fe2000800000c */
[----:B------:R-:W-:Y:S01]  /*0b20*/  UMOV UR4, 0x417d7e1d ;  /* 0x417d7e1d00047882 */ /* 0x000fe20000000000 */
[----:B------:R-:W-:Y:S01]  /*0b30*/  UMOV UR5, 0x3efae2b0 ;  /* 0x3efae2b000057882 */ /* 0x000fe20000000000 */
[----:B------:R-:W0:Y:S05]  /*0b40*/  MUFU.RCP64H R33, R35 ;  /* 0x0000002300217308 */ /* 0x000e2a0000001800 */
[----:B------:R-:W-:Y:S01]  /*0b50*/  DFMA R12, R10, R12, -UR4 ;  /* 0x800000040a0c7e2b */ /* 0x000fe2000800000c */
[----:B------:R-:W-:Y:S01]  /*0b60*/  UMOV UR4, 0x41bfba57 ;  /* 0x41bfba5700047882 */ /* 0x000fe20000000000 */
[----:B------:R-:W-:-:S06]  /*0b70*/  UMOV UR5, 0x3f119f53 ;  /* 0x3f119f5300057882 */ /* 0x000fcc0000000000 */
[----:B------:R-:W-:Y:S01]  /*0b80*/  DFMA R12, R10, R12, UR4 ;  /* 0x000000040a0c7e2b */ /* 0x000fe2000800000c */
[----:B------:R-:W-:Y:S01]  /*0b90*/  UMOV UR4, 0xa00f6919 ;  /* 0xa00f691900047882 */ /* 0x000fe20000000000 */
[----:B------:R-:W-:Y:S01]  /*0ba0*/  UMOV UR5, 0x3f15e791 ;  /* 0x3f15e79100057882 */ /* 0x000fe20000000000 */
[----:B0-----:R-:W-:-:S05]  /*0bb0*/  DFMA R14, -R34, R32, 1 ;  /* 0x3ff00000220e742b */ /* 0x001fca0000000120 */
[----:B------:R-:W-:Y:S01]  /*0bc0*/  DFMA R12, R10, R12, UR4 ;  /* 0x000000040a0c7e2b */ /* 0x000fe2000800000c */
[----:B------:R-:W-:Y:S01]  /*0bd0*/  UMOV UR4, 0xfadec73a ;  /* 0xfadec73a00047882 */ /* 0x000fe20000000000 */
[----:B------:R-:W-:Y:S01]  /*0be0*/  UMOV UR5, 0x3f2ff2e7 ;  /* 0x3f2ff2e700057882 */ /* 0x000fe20000000000 */
[----:B------:R-:W-:-:S05]  /*0bf0*/  DFMA R42, R14, R14, R14 ;  /* 0x0000000e0e2a722b */ /* 0x000fca000000000e */
[----:B------:R-:W-:Y:S01]  /*0c00*/  DFMA R12, R10, R12, UR4 ;  /* 0x000000040a0c7e2b */ /* 0x000fe2000800000c */
[----:B------:R-:W-:Y:S01]  /*0c10*/  UMOV UR4, 0xb206da62 ;  /* 0xb206da6200047882 */ /* 0x000fe20000000000 */
[----:B------:R-:W-:-:S06]  /*0c20*/  UMOV UR5, 0x3f434bc1 ;  /* 0x3f434bc100057882 */ /* 0x000fcc0000000000 */
        /* <DEDUP_REMOVED lines=21> */
[----:B------:R-:W-:Y:S02]  /*0d80*/  DFMA R14, R10, R12, UR4 ;  /* 0x000000040a0e7e2b */ /* 0x000fe4000800000c */
[----:B------:R-:W-:-:S06]  /*0d90*/  DFMA R12, R32, R42, R32 ;  /* 0x0000002a200c722b */ /* 0x000fcc0000000020 */
[----:B------:R-:W-:Y:S02]  /*0da0*/  DMUL R44, R10, R14 ;  /* 0x0000000e0a2c7228 */ /* 0x000fe40000000000 */
[----:B------:R-:W-:-:S06]  /*0db0*/  DFMA R10, -R34, R12, 1 ;  /* 0x3ff00000220a742b */ /* 0x000fcc000000010c */
[----:B------:R-:W-:Y:S01]  /*0dc0*/  DFMA R46, R44, R8, R8 ;  /* 0x000000082c2e722b */ /* 0x000fe20000000008 */
[----:B------:R-:W-:Y:S10]  /*0dd0*/  @P0 BRA `(.L_x_12) ;  /* 0x0000000000280947 */ /* 0x000ff40003800000 */
[----:B------:R-:W0:Y:S01]  /*0de0*/  MUFU.RCP64H R33, R47 ;  /* 0x0000002f00217308 */ /* 0x000e220000001800 */
[----:B------:R-:W-:-:S06]  /*0df0*/  IMAD.MOV.U32 R32, RZ, RZ, RZ ;  /* 0x000000ffff207224 */ /* 0x000fcc00078e00ff */
[----:B0-----:R-:W-:-:S08]  /*0e00*/  DFMA R14, -R46, R32, 1 ;  /* 0x3ff000002e0e742b */ /* 0x001fd00000000120 */
[----:B------:R-:W-:Y:S02]  /*0e10*/  DFMA R42, R14, R14, R14 ;  /* 0x0000000e0e2a722b */ /* 0x000fe4000000000e */
[----:B------:R-:W-:-:S06]  /*0e20*/  DADD R14, R46, -R8 ;  /* 0x000000002e0e7229 */ /* 0x000fcc0000000808 */
[----:B------:R-:W-:Y:S02]  /*0e30*/  DFMA R42, R32, R42, R32 ;  /* 0x0000002a202a722b */ /* 0x000fe40000000020 */
[----:B------:R-:W-:-:S06]  /*0e40*/  DFMA R14, R44, R8, -R14 ;  /* 0x000000082c0e722b */ /* 0x000fcc000000080e */
[----:B------:R-:W-:-:S08]  /*0e50*/  DFMA R8, R46, -R42, 1 ;  /* 0x3ff000002e08742b */ /* 0x000fd0000000082a */
[----:B------:R-:W-:-:S08]  /*0e60*/  DFMA R8, R14, -R42, R8 ;  /* 0x8000002a0e08722b */ /* 0x000fd00000000008 */
[----:B------:R-:W-:-:S11]  /*0e70*/  DFMA R46, -R42, R8, -R42 ;  /* 0x000000082a2e722b */ /* 0x000fd6000000092a */
.L_x_12:
[----:B------:R-:W-:Y:S05]  /*0e80*/  BSYNC.RECONVERGENT B0 ;  /* 0x0000000000007941 */ /* 0x000fea0003800200 */
.L_x_11:
[----:B------:R-:W-:Y:S01]  /*0e90*/  UMOV UR4, 0x9999999a ;  /* 0x9999999a00047882 */ /* 0x000fe20000000000 */
[----:B------:R-:W-:Y:S01]  /*0ea0*/  UMOV UR5, 0x40239999 ;  /* 0x4023999900057882 */ /* 0x000fe20000000000 */
[----:B------:R-:W-:Y:S01]  /*0eb0*/  DFMA R10, R12, R10, R12 ;  /* 0x0000000a0c0a722b */ /* 0x000fe2000000000c */
[----:B------:R-:W-:Y:S01]  /*0ec0*/  BSSY.RECONVERGENT B0, `(.L_x_13) ;  /* 0x0000010000007945 */ /* 0x000fe20003800200 */
[----:B------:R-:W-:Y:S02]  /*0ed0*/  DMUL R8, R30, -UR4 ;  /* 0x800000041e087c28 */ /* 0x000fe40008000000 */
[----:B-----5:R-:W-:-:S06]  /*0ee0*/  DFMA R46, R46, R30, R40 ;  /* 0x0000001e2e2e722b */ /* 0x020fcc0000000028 */
[----:B------:R-:W-:-:S08]  /*0ef0*/  DMUL R14, R8, R30 ;  /* 0x0000001e080e7228 */ /* 0x000fd00000000000 */
[----:B------:R-:W-:Y:S02]  /*0f00*/  DMUL R8, R14, R10 ;  /* 0x0000000a0e087228 */ /* 0x000fe40000000000 */
[----:B------:R-:W-:-:S06]  /*0f10*/  FSETP.GEU.AND P1, PT, |R15|, 6.5827683646048100446e-37, PT ;  /* 0x036000000f00780b */ /* 0x000fcc0003f2e200 */
[----:B------:R-:W-:-:S08]  /*0f20*/  DFMA R12, -R34, R8, R14 ;  /* 0x00000008220c722b */ /* 0x000fd0000000010e */
[----:B------:R-:W-:-:S10]  /*0f30*/  DFMA R8, R10, R12, R8 ;  /* 0x0000000c0a08722b */ /* 0x000fd40000000008 */
[----:B------:R-:W-:-:S05]  /*0f40*/  FFMA R3, RZ, R35, R9 ;  /* 0x00000023ff037223 */ /* 0x000fca0000000009 */
[----:B------:R-:W-:-:S13]  /*0f50*/  FSETP.GT.AND P0, PT, |R3|, 1.469367938527859385e-39, PT ;  /* 0x001000000300780b */ /* 0x000fda0003f04200 */
[----:B------:R-:W-:Y:S05]  /*0f60*/  @P0 BRA P1, `(.L_x_14) ;  /* 0x0000000000140947 */ /* 0x000fea0000800000 */
[----:B------:R-:W-:Y:S01]  /*0f70*/  IMAD.MOV.U32 R13, RZ, RZ, R35 ;  /* 0x000000ffff0d7224 */ /* 0x000fe200078e0023 */
[----:B------:R-:W-:-:S07]  /*0f80*/  MOV R8, 0xfa0 ;  /* 0x00000fa000087802 */ /* 0x000fce0000000f00 */
[----:B------:R-:W-:Y:S05]  /*0f90*/  CALL.REL.NOINC `($__internal_0_$__cuda_sm20_div_rn_f64_full) ;  /* 0x0000001000707944 */ /* 0x000fea0003c00000 */
[----:B------:R-:W-:Y:S02]  /*0fa0*/  IMAD.MOV.U32 R8, RZ, RZ, R34 ;  /* 0x000000ffff087224 */ /* 0x000fe400078e0022 */
[----:B------:R-:W-:-:S07]  /*0fb0*/  IMAD.MOV.U32 R9, RZ, RZ, R35 ;  /* 0x000000ffff097224 */ /* 0x000fce00078e0023 */
.L_x_14:
[----:B------:R-:W-:Y:S05]  /*0fc0*/  BSYNC.RECONVERGENT B0 ;  /* 0x0000000000007941 */ /* 0x000fea0003800200 */
.L_x_13:
[----:B------:R-:W-:-:S08]  /*0fd0*/  DADD R46, R46, R8 ;  /* 0x000000002e2e7229 */ /* 0x000fd00000000008 */
[----:B------:R-:W-:-:S08]  /*0fe0*/  DMUL R46, R46, R22 ;  /* 0x000000162e2e7228 */ /* 0x000fd00000000000 */
[----:B------:R-:W-:-:S14]  /*0ff0*/  DSETP.GEU.AND P0, PT, R46, RZ, PT ;  /* 0x000000ff2e00722a */ /* 0x000fdc0003f0e000 */
[----:B------:R-:W-:Y:S05]  /*1000*/  @!P0 BRA `(.L_x_15) ;  /* 0x0000001000388947 */ /* 0x000fea0003800000 */
[----:B------:R-:W-:Y:S01]  /*1010*/  DSETP.NEU.AND P0, PT, |R4|, +INF , PT ;  /* 0x7ff000000400742a */ /* 0x000fe20003f0d200 */
[----:B------:R-:W-:Y:S01]  /*1020*/  BSSY.RECONVERGENT B2, `(.L_x_16) ;  /* 0x0000011000027945 */ /* 0x000fe20003800200 */
[----:B------:R-:W-:Y:S01]  /*1030*/  DADD R20, R46, R20 ;  /* 0x000000002e147229 */ /* 0x000fe20000000014 */
[----:B------:R-:W-:Y:S01]  /*1040*/  IMAD.MOV.U32 R3, RZ, RZ, 0x1 ;  /* 0x00000001ff037424 */ /* 0x000fe200078e00ff */
[----:B------:R-:W-:-:S10]  /*1050*/  DMUL R42, RZ, R4 ;  /* 0x00000004ff2a7228 */ /* 0x000fd40000000000 */
        /* <DEDUP_REMOVED lines=11> */
.L_x_19:
[----:B------:R-:W-:Y:S05]  /*1110*/  BSYNC.RECONVERGENT B3 ;  /* 0x0000000000037941 */ /* 0x000fea0003800200 */
.L_x_18:
[----:B------:R-:W-:-:S07]  /*1120*/  VIADD R3, R3, 0x1 ;  /* 0x0000000103037836 */ /* 0x000fce0000000000 */
.L_x_17:
[----:B------:R-:W-:Y:S05]  /*1130*/  BSYNC.RECONVERGENT B2 ;  /* 0x0000000000027941 */ /* 0x000fea0003800200 */
.L_x_16:
        /* <DEDUP_REMOVED lines=9> */
[C---:B------:R-:W-:Y:S01]  /*11d0*/  LOP3.LUT R25, R3.reuse, 0x1, RZ, 0xc0, !PT ;  /* 0x0000000103197812 */ /* 0x040fe200078ec0ff */
[----:B------:R-:W-:Y:S01]  /*11e0*/  IMAD.MOV.U32 R48, RZ, RZ, 0x20fd8164 ;  /* 0x20fd8164ff307424 */ /* 0x000fe200078e00ff */
[----:B------:R-:W-:Y:S01]  /*11f0*/  DMUL R44, R42, R42 ;  /* 0x0000002a2a2c7228 */ /* 0x000fe20000000000 */
[----:B------:R-:W-:Y:S01]  /*1200*/  LOP3.LUT P1, RZ, R3, 0x2, RZ, 0xc0, !PT ;  /* 0x0000000203ff7812 */ /* 0x000fe2000782c0ff */
[----:B------:R-:W-:Y:S01]  /*1210*/  DSETP.NEU.AND P2, PT, |R4|, +INF , PT ;  /* 0x7ff000000400742a */ /* 0x000fe20003f4d200 */
[----:B------:R-:W-:Y:S01]  /*1220*/  ISETP.NE.U32.AND P0, PT, R25, 0x1, PT ;  /* 0x000000011900780c */ /* 0x000fe20003f05070 */
[----:B------:R-:W-:Y:S01]  /*1230*/  IMAD.MOV.U32 R25, RZ, RZ, 0x3da8ff83 ;  /* 0x3da8ff83ff197424 */ /* 0x000fe200078e00ff */
[----:B------:R-:W-:Y:S02]  /*1240*/  BSSY.RECONVERGENT B2, `(.L_x_20) ;  /* 0x0000022000027945 */ /* 0x000fe40003800200 */
[----:B------:R-:W-:-:S02]  /*1250*/  FSEL R48, R48, -8.06006814911005101289e+34, !P0 ;  /* 0xf9785eba30307808 */ /* 0x000fc40004000000 */
[----:B------:R-:W-:-:S06]  /*1260*/  FSEL R49, -R25, 0.11223486810922622681, !P0 ;  /* 0x3de5db6519317808 */ /* 0x000fcc0004000100 */
        /* <DEDUP_REMOVED lines=26> */
[----:B------:R-:W-:Y:S02]  /*1410*/  IMAD.MOV.U32 R8, RZ, RZ, R42 ;  /* 0x000000ffff087224 */ /* 0x000fe400078e002a */
[----:B------:R-:W-:-:S07]  /*1420*/  IMAD.MOV.U32 R9, RZ, RZ, R43 ;  /* 0x000000ffff097224 */ /* 0x000fce00078e002b */
.L_x_23:
[----:B------:R-:W-:Y:S05]  /*1430*/  BSYNC.RECONVERGENT B3 ;  /* 0x0000000000037941 */ /* 0x000fea0003800200 */
.L_x_22:
[----:B------:R-:W-:-:S04]  /*1440*/  LOP3.LUT R3, R3, 0x1, RZ, 0xc0, !PT ;  /* 0x0000000103037812 */ /* 0x000fc800078ec0ff */
[----:B------:R-:W-:-:S13]  /*1450*/  ISETP.NE.U32.AND P0, PT, R3, 0x1, PT ;  /* 0x000000010300780c */ /* 0x000fda0003f05070 */
.L_x_21:
[----:B------:R-:W-:Y:S05]  /*1460*/  BSYNC.RECONVERGENT B2 ;  /* 0x0000000000027941 */ /* 0x000fea0003800200 */
.L_x_20:
        /* <DEDUP_REMOVED lines=67> */
.L_x_25:
[----:B------:R-:W-:Y:S05]  /*18a0*/  BSYNC.RECONVERGENT B0 ;  /* 0x0000000000007941 */ /* 0x000fea0003800200 */
.L_x_24:
[----:B------:R-:W-:Y:S01]  /*18b0*/  UMOV UR4, 0x9999999a ;  /* 0x9999999a00047882 */ /* 0x000fe20000000000 */
[----:B------:R-:W-:Y:S01]  /*18c0*/  UMOV UR5, 0x40239999 ;  /* 0x4023999900057882 */ /* 0x000fe20000000000 */
[----:B------:R-:W-:Y:S01]  /*18d0*/  DFMA R14, R12, R14, R12 ;  /* 0x0000000e0c0e722b */ /* 0x000fe2000000000c */
[----:B------:R-:W-:Y:S01]  /*18e0*/  BSSY.RECONVERGENT B0, `(.L_x_26) ;  /* 0x0000012000007945 */ /* 0x000fe20003800200 */
[C---:B------:R-:W-:Y:S02]  /*18f0*/  DMUL R8, R20.reuse, -UR4 ;  /* 0x8000000414087c28 */ /* 0x040fe40008000000 */
[----:B------:R-:W-:-:S06]  /*1900*/  DFMA R40, R20, R10, R40 ;  /* 0x0000000a1428722b */ /* 0x000fcc0000000028 */
        /* <DEDUP_REMOVED lines=9> */
[----:B------:R-:W-:Y:S01]  /*19a0*/  MOV R8, 0x19e0 ;  /* 0x000019e000087802 */ /* 0x000fe20000000f00 */
[----:B------:R-:W-:Y:S02]  /*19b0*/  IMAD.MOV.U32 R15, RZ, RZ, R33 ;  /* 0x000000ffff0f7224 */ /* 0x000fe400078e0021 */
[----:B------:R-:W-:-:S07]  /*19c0*/  IMAD.MOV.U32 R13, RZ, RZ, R35 ;  /* 0x000000ffff0d7224 */ /* 0x000fce00078e0023 */
[----:B------:R-:W-:Y:S05]  /*19d0*/  CALL.REL.NOINC `($__internal_0_$__cuda_sm20_div_rn_f64_full) ;  /* 0x0000000400e07944 */ /* 0x000fea0003c00000 */
[----:B------:R-:W-:Y:S02]  /*19e0*/  IMAD.MOV.U32 R8, RZ, RZ, R34 ;  /* 0x000000ffff087224 */ /* 0x000fe400078e0022 */
[----:B------:R-:W-:-:S07]  /*19f0*/  IMAD.MOV.U32 R9, RZ, RZ, R35 ;  /* 0x000000ffff097224 */ /* 0x000fce00078e0023 */
.L_x_27:
[----:B------:R-:W-:Y:S05]  /*1a00*/  BSYNC.RECONVERGENT B0 ;  /* 0x0000000000007941 */ /* 0x000fea0003800200 */
.L_x_26:
[----:B------:R-:W-:-:S08]  /*1a10*/  DADD R40, R40, R8 ;  /* 0x0000000028287229 */ /* 0x000fd00000000008 */
[----:B------:R-:W-:-:S14]  /*1a20*/  DSETP.GEU.AND P0, PT, R40, RZ, PT ;  /* 0x000000ff2800722a */ /* 0x000fdc0003f0e000 */
[----:B------:R-:W-:Y:S05]  /*1a30*/  @!P0 BRA `(.L_x_15) ;  /* 0x0000000400ac8947 */ /* 0x000fea0003800000 */
[----:B------:R-:W-:Y:S01]  /*1a40*/  DADD R8, -R20, UR36 ;  /* 0x0000002414087e29 */ /* 0x000fe20008000100 */
[----:B------:R-:W-:Y:S01]  /*1a50*/  UMOV UR4, 0x9999999a ;  /* 0x9999999a00047882 */ /* 0x000fe20000000000 */
[----:B------:R-:W-:Y:S01]  /*1a60*/  UMOV UR5, 0x3fa99999 ;  /* 0x3fa9999900057882 */ /* 0x000fe20000000000 */
[----:B------:R-:W-:Y:S05]  /*1a70*/  BSSY.RELIABLE B7, `(.L_x_28) ;  /* 0x0000055000077945 */ /* 0x000fea0003800100 */
[----:B------:R-:W-:-:S14]  /*1a80*/  DSETP.GTU.AND P0, PT, |R8|, UR4, PT ;  /* 0x0000000408007e2a */ /* 0x000fdc000bf0c200 */
[----:B------:R-:W-:Y:S05]  /*1a90*/  @P0 BRA `(.L_x_29) ;  /* 0x0000000400480947 */ /* 0x000fea0003800000 */
        /* <DEDUP_REMOVED lines=15> */
.L_x_33:
[----:B------:R-:W-:Y:S05]  /*1b90*/  BSYNC.RECONVERGENT B3 ;  /* 0x0000000000037941 */ /* 0x000fea0003800200 */
.L_x_32:
[----:B------:R-:W-:-:S07]  /*1ba0*/  VIADD R3, R3, 0x1 ;  /* 0x0000000103037836 */ /* 0x000fce0000000000 */
.L_x_31:
[----:B------:R-:W-:Y:S05]  /*1bb0*/  BSYNC.RECONVERGENT B2 ;  /* 0x0000000000027941 */ /* 0x000fea0003800200 */
.L_x_30:
        /* <DEDUP_REMOVED lines=11> */
[----:B------:R-:W-:Y:S01]  /*1c70*/  DMUL R44, R42, R42 ;  /* 0x0000002a2a2c7228 */ /* 0x000fe20000000000 */
[----:B------:R-:W-:Y:S01]  /*1c80*/  BSSY.RECONVERGENT B0, `(.L_x_34) ;  /* 0x000002c000007945 */ /* 0x000fe20003800200 */
[----:B------:R-:W-:Y:S01]  /*1c90*/  ISETP.NE.U32.AND P0, PT, R25, 0x1, PT ;  /* 0x000000011900780c */ /* 0x000fe20003f05070 */
[----:B------:R-:W-:-:S03]  /*1ca0*/  IMAD.MOV.U32 R25, RZ, RZ, 0x3da8ff83 ;  /* 0x3da8ff83ff197424 */ /* 0x000fc600078e00ff */
[----:B------:R-:W-:Y:S02]  /*1cb0*/  FSEL R48, R48, -8.06006814911005101289e+34, !P0 ;  /* 0xf9785eba30307808 */ /* 0x000fe40004000000 */
        /* <DEDUP_REMOVED lines=10> */
[----:B------:R-:W-:Y:S02]  /*1d60*/  FSEL R11, R9, R11, !P0 ;  /* 0x0000000b090b7208 */ /* 0x000fe40004000000 */
[----:B------:R-:W-:Y:S02]  /*1d70*/  LOP3.LUT P0, RZ, R3, 0x2, RZ, 0xc0, !PT ;  /* 0x0000000203ff7812 */ /* 0x000fe4000780c0ff */
[----:B------:R-:W0:Y:S02]  /*1d80*/  LDC R3, c[0x0][0x39c] ;  /* 0x0000e700ff037b82 */ /* 0x000e240000000800 */
[----:B------:R-:W-:-:S10]  /*1d90*/  DADD R8, RZ, -R10 ;  /* 0x00000000ff087229 */ /* 0x000fd4000000080a */
[----:B------:R-:W-:Y:S01]  /*1da0*/  FSEL R10, R10, R8, !P0 ;  /* 0x000000080a0a7208 */ /* 0x000fe20004000000 */
[----:B------:R-:W-:Y:S01]  /*1db0*/  IMAD.MOV.U32 R8, RZ, RZ, 0x1 ;  /* 0x00000001ff087424 */ /* 0x000fe200078e00ff */
[----:B------:R-:W-:-:S06]  /*1dc0*/  FSEL R11, R11, R9, !P0 ;  /* 0x000000090b0b7208 */ /* 0x000fcc0004000000 */
[----:B------:R-:W-:Y:S01]  /*1dd0*/  DMUL R10, R38, R10 ;  /* 0x0000000a260a7228 */ /* 0x000fe20000000000 */
[----:B0-----:R-:W-:-:S05]  /*1de0*/  FSETP.GEU.AND P1, PT, |R3|, 6.5827683646048100446e-37, PT ;  /* 0x036000000300780b */ /* 0x001fca0003f2e200 */
[----:B------:R-:W0:Y:S02]  /*1df0*/  MUFU.RCP64H R9, R11 ;  /* 0x0000000b00097308 */ /* 0x000e240000001800 */
[----:B0-----:R-:W-:-:S08]  /*1e00*/  DFMA R12, -R10, R8, 1 ;  /* 0x3ff000000a0c742b */ /* 0x001fd00000000108 */
[----:B------:R-:W-:-:S08]  /*1e10*/  DFMA R12, R12, R12, R12 ;  /* 0x0000000c0c0c722b */ /* 0x000fd0000000000c */
[----:B------:R-:W-:-:S08]  /*1e20*/  DFMA R12, R8, R12, R8 ;  /* 0x0000000c080c722b */ /* 0x000fd00000000008 */
[----:B------:R-:W-:-:S08]  /*1e30*/  DFMA R8, -R10, R12, 1 ;  /* 0x3ff000000a08742b */ /* 0x000fd0000000010c */
[----:B------:R-:W-:-:S08]  /*1e40*/  DFMA R8, R12, R8, R12 ;  /* 0x000000080c08722b */ /* 0x000fd0000000000c */
[----:B------:R-:W-:-:S08]  /*1e50*/  DMUL R12, R8, UR36 ;  /* 0x00000024080c7c28 */ /* 0x000fd00008000000 */
[----:B------:R-:W-:-:S08]  /*1e60*/  DFMA R14, -R10, R12, UR36 ;  /* 0x000000240a0e7e2b */ /* 0x000fd0000800010c */
[----:B------:R-:W-:-:S10]  /*1e70*/  DFMA R8, R8, R14, R12 ;  /* 0x0000000e0808722b */ /* 0x000fd4000000000c */
[----:B------:R-:W-:-:S05]  /*1e80*/  FFMA R12, RZ, R11, R9 ;  /* 0x0000000bff0c7223 */ /* 0x000fca0000000009 */
[----:B------:R-:W-:-:S13]  /*1e90*/  FSETP.GT.AND P0, PT, |R12|, 1.469367938527859385e-39, PT ;  /* 0x001000000c00780b */ /* 0x000fda0003f04200 */
[----:B------:R-:W-:Y:S05]  /*1ea0*/  @P0 BRA P1, `(.L_x_35) ;  /* 0x0000000000240947 */ /* 0x000fea0000800000 */
[----:B------:R-:W0:Y:S01]  /*1eb0*/  LDCU.64 UR4, c[0x0][0x398] ;  /* 0x00007300ff0477ac */ /* 0x000e220008000a00 */
[----:B------:R-:W-:Y:S01]  /*1ec0*/  IMAD.MOV.U32 R34, RZ, RZ, R10 ;  /* 0x000000ffff227224 */ /* 0x000fe200078e000a */
[----:B------:R-:W-:Y:S01]  /*1ed0*/  MOV R8, 0x1f20 ;  /* 0x00001f2000087802 */ /* 0x000fe20000000f00 */
[----:B------:R-:W-:Y:S02]  /*1ee0*/  IMAD.MOV.U32 R13, RZ, RZ, R11 ;  /* 0x000000ffff0d7224 */ /* 0x000fe400078e000b */
[----:B0-----:R-:W-:Y:S02]  /*1ef0*/  IMAD.U32 R14, RZ, RZ, UR4 ;  /* 0x00000004ff0e7e24 */ /* 0x001fe4000f8e00ff */
[----:B------:R-:W-:-:S07]  /*1f00*/  IMAD.U32 R15, RZ, RZ, UR5 ;  /* 0x00000005ff0f7e24 */ /* 0x000fce000f8e00ff */
[----:B------:R-:W-:Y:S05]  /*1f10*/  CALL.REL.NOINC `($__internal_0_$__cuda_sm20_div_rn_f64_full) ;  /* 0x0000000000907944 */ /* 0x000fea0003c00000 */
[----:B------:R-:W-:Y:S02]  /*1f20*/  IMAD.MOV.U32 R8, RZ, RZ, R34 ;  /* 0x000000ffff087224 */ /* 0x000fe400078e0022 */
[----:B------:R-:W-:-:S07]  /*1f30*/  IMAD.MOV.U32 R9, RZ, RZ, R35 ;  /* 0x000000ffff097224 */ /* 0x000fce00078e0023 */
.L_x_35:
[----:B------:R-:W-:Y:S05]  /*1f40*/  BSYNC.RECONVERGENT B0 ;  /* 0x0000000000007941 */ /* 0x000fea0003800200 */
.L_x_34:
[----:B------:R-:W-:Y:S01]  /*1f50*/  DADD R40, R40, -UR38 ;  /* 0x8000002628287e29 */ /* 0x000fe20008000000 */
[----:B------:R-:W-:Y:S01]  /*1f60*/  UMOV UR4, 0x9999999a ;  /* 0x9999999a00047882 */ /* 0x000fe20000000000 */
[----:B------:R-:W-:Y:S01]  /*1f70*/  DSETP.GT.AND P0, PT, R28, R8, PT ;  /* 0x000000081c00722a */ /* 0x000fe20003f04000 */
[----:B------:R-:W-:-:S05]  /*1f80*/  UMOV UR5, 0x3fa99999 ;  /* 0x3fa9999900057882 */ /* 0x000fca0000000000 */
[----:B------:R-:W-:-:S14]  /*1f90*/  DSETP.GTU.OR P0, PT, |R40|, UR4, !P0 ;  /* 0x0000000428007e2a */ /* 0x000fdc000c70c600 */
[----:B------:R-:W-:Y:S05]  /*1fa0*/  @!P0 BREAK.RELIABLE B7 ;  /* 0x0000000000078942 */ /* 0x000fea0003800100 */
[----:B------:R-:W-:Y:S05]  /*1fb0*/  @!P0 BRA `(.L_x_36) ;  /* 0x00000000000c8947 */ /* 0x000fea0003800000 */
.L_x_29:
[----:B------:R-:W-:Y:S05]  /*1fc0*/  BSYNC.RELIABLE B7 ;  /* 0x0000000000077941 */ /* 0x000fea0003800100 */
.L_x_28:
[----:B------:R-:W-:Y:S01]  /*1fd0*/  DADD R30, R30, R22 ;  /* 0x000000001e1e7229 */ /* 0x000fe20000000016 */
[----:B------:R-:W-:Y:S10]  /*1fe0*/  BRA `(.L_x_37) ;  /* 0xffffffe4007c7947 */ /* 0x000ff4000383ffff */
.L_x_36:
[----:B------:R-:W-:Y:S01]  /*1ff0*/  DADD R10, R28, -R8 ;  /* 0x000000001c0a7229 */ /* 0x000fe20000000808 */
[----:B------:R-:W-:Y:S01]  /*2000*/  MOV R0, 0x0 ;  /* 0x0000000000007802 */ /* 0x000fe20000000f00 */
[----:B------:R0:W-:Y:S01]  /*2010*/  STL.64 [R1+0x8], R8 ;  /* 0x0000080801007387 */ /* 0x0001e20000100a00 */
[----:B------:R-:W1:Y:S01]  /*2020*/  LDCU.64 UR4, c[0x4][0x10] ;  /* 0x01000200ff0477ac */ /* 0x000e620008000a00 */
[----:B------:R-:W-:Y:S01]  /*2030*/  IMAD.MOV.U32 R6, RZ, RZ, R2 ;  /* 0x000000ffff067224 */ /* 0x000fe200078e0002 */
[----:B------:R0:W2:Y:S01]  /*2040*/  LDC.64 R12, c[0x4][R0] ;  /* 0x01000000000c7b82 */ /* 0x0000a20000000a00 */
[----:B------:R0:W-:Y:S01]  /*2050*/  STL.64 [R1], R18 ;  /* 0x0000001201007387 */ /* 0x0001e20000100a00 */
[----:B------:R-:W-:-:S03]  /*2060*/  IMAD.MOV.U32 R7, RZ, RZ, R24 ;  /* 0x000000ffff077224 */ /* 0x000fc600078e0018 */
[----:B------:R0:W-:Y:S01]  /*2070*/  STL.64 [R1+0x10], R10 ;  /* 0x0000100a01007387 */ /* 0x0001e20000100a00 */
[----:B-1----:R-:W-:Y:S02]  /*2080*/  IMAD.U32 R4, RZ, RZ, UR4 ;  /* 0x00000004ff047e24 */ /* 0x002fe4000f8e00ff */
[----:B0-----:R-:W-:-:S07]  /*2090*/  IMAD.U32 R5, RZ, RZ, UR5 ;  /* 0x00000005ff057e24 */ /* 0x001fce000f8e00ff */
[----:B------:R-:W-:-:S07]  /*20a0*/  LEPC R20, `(.L_x_38) ;  /* 0x000000001014794e */ /* 0x000fce0000000000 */
[----:B--2---:R-:W-:Y:S05]  /*20b0*/  CALL.ABS.NOINC R12 ;  /* 0x000000000c007343 */ /* 0x004fea0003c00000 */
.L_x_38:
[----:B------:R-:W-:Y:S01]  /*20c0*/  UMOV UR4, 0x9999999a ;  /* 0x9999999a00047882 */ /* 0x000fe20000000000 */
[----:B------:R-:W-:Y:S02]  /*20d0*/  UMOV UR5, 0x3fb99999 ;  /* 0x3fb9999900057882 */ /* 0x000fe40000000000 */
[----:B------:R-:W-:-:S11]  /*20e0*/  DADD R18, R18, UR4 ;  /* 0x0000000412127e29 */ /* 0x000fd60008000000 */
.L_x_15:
[----:B------:R-:W-:Y:S05]  /*20f0*/  BSYNC.RECONVERGENT B6 ;  /* 0x0000000000067941 */ /* 0x000fea0003800200 */
.L_x_2:
[----:B------:R-:W-:Y:S01]  /*2100*/  UMOV UR4, 0xd2f1a9fc ;  /* 0xd2f1a9fc00047882 */ /* 0x000fe20000000000 */
[----:B------:R-:W-:Y:S02]  /*2110*/  UMOV UR5, 0x3f50624d ;  /* 0x3f50624d00057882 */ /* 0x000fe40000000000 */
[----:B------:R-:W-:-:S08]  /*2120*/  DADD R18, R18, UR4 ;  /* 0x0000000412127e29 */ /* 0x000fd00008000000 */
[----:B------:R-:W-:-:S14]  /*2130*/  DSETP.GEU.AND P0, PT, R18, R16, PT ;  /* 0x000000101200722a */ /* 0x000fdc0003f0e000 */
[----:B------:R-:W-:Y:S05]  /*2140*/  @!P0 BRA `(.L_x_39) ;  /* 0xffffffe000b08947 */ /* 0x000fea000383ffff */
[----:B------:R-:W-:Y:S05]  /*2150*/  EXIT ;  /* 0x000000000000794d */ /* 0x000fea0003800000 */
        .weak           $__internal_0_$__cuda_sm20_div_rn_f64_full
        .type           $__internal_0_$__cuda_sm20_div_rn_f64_full,@function
        .size           $__internal_0_$__cuda_sm20_div_rn_f64_full,($_Z35calculateFiringSolutionInAngleRangeP15ProjectileClassS0_ddd$__internal_trig_reduction_slowpathd - $__internal_0_$__cuda_sm20_div_rn_f64_full)
$__internal_0_$__cuda_sm20_div_rn_f64_full:
[C---:B------:R-:W-:Y:S01]  /*2160*/  FSETP.GEU.AND P0, PT, |R13|.reuse, 1.469367938527859385e-39, PT ;  /* 0x001000000d00780b */ /* 0x040fe20003f0e200 */
[--C-:B------:R-:W-:Y:S01]  /*2170*/  IMAD.MOV.U32 R12, RZ, RZ, R34.reuse ;  /* 0x000000ffff0c7224 */ /* 0x100fe200078e0022 */
[----:B------:R-:W-:Y:S01]  /*2180*/  LOP3.LUT R10, R13, 0x800fffff, RZ, 0xc0, !PT ;  /* 0x800fffff0d0a7812 */ /* 0x000fe200078ec0ff */
[----:B------:R-:W-:Y:S01]  /*2190*/  IMAD.MOV.U32 R32, RZ, RZ, 0x1 ;  /* 0x00000001ff207424 */ /* 0x000fe200078e00ff */
[C---:B------:R-:W-:Y:S01]  /*21a0*/  FSETP.GEU.AND P2, PT, |R15|.reuse, 1.469367938527859385e-39, PT ;  /* 0x001000000f00780b */ /* 0x040fe20003f4e200 */
[----:B------:R-:W-:Y:S01]  /*21b0*/  IMAD.MOV.U32 R9, RZ, RZ, 0x1ca00000 ;  /* 0x1ca00000ff097424 */ /* 0x000fe200078e00ff */
[----:B------:R-:W-:Y:S01]  /*21c0*/  LOP3.LUT R11, R10, 0x3ff00000, RZ, 0xfc, !PT ;  /* 0x3ff000000a0b7812 */ /* 0x000fe200078efcff */
[----:B------:R-:W-:Y:S01]  /*21d0*/  IMAD.MOV.U32 R10, RZ, RZ, R34 ;  /* 0x000000ffff0a7224 */ /* 0x000fe200078e0022 */
[----:B------:R-:W-:Y:S01]  /*21e0*/  LOP3.LUT R3, R15, 0x7ff00000, RZ, 0xc0, !PT ;  /* 0x7ff000000f037812 */ /* 0x000fe200078ec0ff */
[----:B------:R-:W-:Y:S01]  /*21f0*/  BSSY.RECONVERGENT B1, `(.L_x_40) ;  /* 0x000004f000017945 */ /* 0x000fe20003800200 */
[----:B------:R-:W-:-:S03]  /*2200*/  LOP3.LUT R48, R13, 0x7ff00000, RZ, 0xc0, !PT ;  /* 0x7ff000000d307812 */ /* 0x000fc600078ec0ff */
[----:B------:R-:W-:Y:S01]  /*2210*/  @!P0 DMUL R10, R12, 8.98846567431157953865e+307 ;  /* 0x7fe000000c0a8828 */ /* 0x000fe20000000000 */
[----:B------:R-:W-:-:S03]  /*2220*/  ISETP.GE.U32.AND P1, PT, R3, R48, PT ;  /* 0x000000300300720c */ /* 0x000fc60003f26070 */
[----:B------:R-:W-:Y:S02]  /*2230*/  @!P2 LOP3.LUT R42, R13, 0x7ff00000, RZ, 0xc0, !PT ;  /* 0x7ff000000d2aa812 */ /* 0x000fe400078ec0ff */
[----:B------:R-:W0:Y:S02]  /*2240*/  MUFU.RCP64H R33, R11 ;  /* 0x0000000b00217308 */ /* 0x000e240000001800 */
[----:B------:R-:W-:Y:S01]  /*2250*/  @!P2 ISETP.GE.U32.AND P3, PT, R3, R42, PT ;  /* 0x0000002a0300a20c */ /* 0x000fe20003f66070 */
[----:B------:R-:W-:Y:S01]  /*2260*/  @!P2 IMAD.MOV.U32 R42, RZ, RZ, RZ ;  /* 0x000000ffff2aa224 */ /* 0x000fe200078e00ff */
[----:B------:R-:W-:Y:S02]  /*2270*/  @!P0 LOP3.LUT R48, R11, 0x7ff00000, RZ, 0xc0, !PT ;  /* 0x7ff000000b308812 */ /* 0x000fe400078ec0ff */
[----:B------:R-:W-:-:S03]  /*2280*/  @!P2 SEL R25, R9, 0x63400000, !P3 ;  /* 0x634000000919a807 */ /* 0x000fc60005800000 */
[----:B------:R-:W-:Y:S01]  /*2290*/  VIADD R49, R48, 0xffffffff ;  /* 0xffffffff30317836 */ /* 0x000fe20000000000 */
[----:B------:R-:W-:-:S04]  /*22a0*/  @!P2 LOP3.LUT R25, R25, 0x80000000, R15, 0xf8, !PT ;  /* 0x800000001919a812 */ /* 0x000fc800078ef80f */
[----:B------:R-:W-:Y:S01]  /*22b0*/  @!P2 LOP3.LUT R43, R25, 0x100000, RZ, 0xfc, !PT ;  /* 0x00100000192ba812 */ /* 0x000fe200078efcff */
[----:B------:R-:W-:Y:S01]  /*22c0*/  IMAD.MOV.U32 R25, RZ, RZ, R3 ;  /* 0x000000ffff197224 */ /* 0x000fe200078e0003 */
[----:B0-----:R-:W-:-:S08]  /*22d0*/  DFMA R34, R32, -R10, 1 ;  /* 0x3ff000002022742b */ /* 0x001fd0000000080a */
[----:B------:R-:W-:-:S08]  /*22e0*/  DFMA R34, R34, R34, R34 ;  /* 0x000000222222722b */ /* 0x000fd00000000022 */
[----:B------:R-:W-:Y:S01]  /*22f0*/  DFMA R34, R32, R34, R32 ;  /* 0x000000222022722b */ /* 0x000fe20000000020 */
[----:B------:R-:W-:Y:S01]  /*2300*/  SEL R33, R9, 0x63400000, !P1 ;  /* 0x6340000009217807 */ /* 0x000fe20004800000 */
[----:B------:R-:W-:-:S03]  /*2310*/  IMAD.MOV.U32 R32, RZ, RZ, R14 ;  /* 0x000000ffff207224 */ /* 0x000fc600078e000e */
[----:B------:R-:W-:-:S03]  /*2320*/  LOP3.LUT R33, R33, 0x800fffff, R15, 0xf8, !PT ;  /* 0x800fffff21217812 */ /* 0x000fc600078ef80f */
[----:B------:R-:W-:-:S03]  /*2330*/  DFMA R44, R34, -R10, 1 ;  /* 0x3ff00000222c742b */ /* 0x000fc6000000080a */
[----:B------:R-:W-:-:S05]  /*2340*/  @!P2 DFMA R32, R32, 2, -R42 ;  /* 0x400000002020a82b */ /* 0x000fca000000082a */
[----:B------:R-:W-:-:S05]  /*2350*/  DFMA R44, R34, R44, R34 ;  /* 0x0000002c222c722b */ /* 0x000fca0000000022 */
[----:B------:R-:W-:-:S03]  /*2360*/  @!P2 LOP3.LUT R25, R33, 0x7ff00000, RZ, 0xc0, !PT ;  /* 0x7ff000002119a812 */ /* 0x000fc600078ec0ff */
[----:B------:R-:W-:Y:S02]  /*2370*/  DMUL R34, R44, R32 ;  /* 0x000000202c227228 */ /* 0x000fe40000000000 */
[----:B------:R-:W-:-:S05]  /*2380*/  VIADD R42, R25, 0xffffffff ;  /* 0xffffffff192a7836 */ /* 0x000fca0000000000 */
[----:B------:R-:W-:Y:S01]  /*2390*/  ISETP.GT.U32.AND P0, PT, R42, 0x7feffffe, PT ;  /* 0x7feffffe2a00780c */ /* 0x000fe20003f04070 */
[----:B------:R-:W-:-:S03]  /*23a0*/  DFMA R42, R34, -R10, R32 ;  /* 0x8000000a222a722b */ /* 0x000fc60000000020 */
[----:B------:R-:W-:-:S05]  /*23b0*/  ISETP.GT.U32.OR P0, PT, R49, 0x7feffffe, P0 ;  /* 0x7feffffe3100780c */ /* 0x000fca0000704470 */
[----:B------:R-:W-:-:S08]  /*23c0*/  DFMA R42, R44, R42, R34 ;  /* 0x0000002a2c2a722b */ /* 0x000fd00000000022 */
[----:B------:R-:W-:Y:S05]  /*23d0*/  @P0 BRA `(.L_x_41) ;  /* 0x00000000006c0947 */ /* 0x000fea0003800000 */
[----:B------:R-:W-:-:S04]  /*23e0*/  LOP3.LUT R34, R13, 0x7ff00000, RZ, 0xc0, !PT ;  /* 0x7ff000000d227812 */ /* 0x000fc800078ec0ff */
[CC--:B------:R-:W-:Y:S02]  /*23f0*/  VIADDMNMX R14, R3.reuse, -R34.reuse, 0xb9600000, !PT ;  /* 0xb9600000030e7446 */ /* 0x0c0fe40007800922 */
[----:B------:R-:W-:Y:S02]  /*2400*/  ISETP.GE.U32.AND P0, PT, R3, R34, PT ;  /* 0x000000220300720c */ /* 0x000fe40003f06070 */
[----:B------:R-:W-:Y:S02]  /*2410*/  VIMNMX R3, PT, PT, R14, 0x46a00000, PT ;  /* 0x46a000000e037848 */ /* 0x000fe40003fe0100 */
[----:B------:R-:W-:-:S05]  /*2420*/  SEL R14, R9, 0x63400000, !P0 ;  /* 0x63400000090e7807 */ /* 0x000fca0004000000 */
[----:B------:R-:W-:Y:S02]  /*2430*/  IMAD.IADD R3, R3, 0x1, -R14 ;  /* 0x0000000103037824 */ /* 0x000fe400078e0a0e */
[----:B------:R-:W-:Y:S02]  /*2440*/  IMAD.MOV.U32 R14, RZ, RZ, RZ ;  /* 0x000000ffff0e7224 */ /* 0x000fe400078e00ff */
[----:B------:R-:W-:-:S06]  /*2450*/  VIADD R15, R3, 0x7fe00000 ;  /* 0x7fe00000030f7836 */ /* 0x000fcc0000000000 */
[----:B------:R-:W-:-:S10]  /*2460*/  DMUL R34, R42, R14 ;  /* 0x0000000e2a227228 */ /* 0x000fd40000000000 */
[----:B------:R-:W-:-:S13]  /*2470*/  FSETP.GTU.AND P0, PT, |R35|, 1.469367938527859385e-39, PT ;  /* 0x001000002300780b */ /* 0x000fda0003f0c200 */
[----:B------:R-:W-:Y:S05]  /*2480*/  @P0 BRA `(.L_x_42) ;  /* 0x0000000000940947 */ /* 0x000fea0003800000 */
[----:B------:R-:W-:Y:S01]  /*2490*/  DFMA R10, R42, -R10, R32 ;  /* 0x8000000a2a0a722b */ /* 0x000fe20000000020 */
[----:B------:R-:W-:-:S09]  /*24a0*/  IMAD.MOV.U32 R14, RZ, RZ, RZ ;  /* 0x000000ffff0e7224 */ /* 0x000fd200078e00ff */
[C---:B------:R-:W-:Y:S02]  /*24b0*/  FSETP.NEU.AND P0, PT, R11.reuse, RZ, PT ;  /* 0x000000ff0b00720b */ /* 0x040fe40003f0d000 */
[----:B------:R-:W-:-:S04]  /*24c0*/  LOP3.LUT R13, R11, 0x80000000, R13, 0x48, !PT ;  /* 0x800000000b0d7812 */ /* 0x000fc800078e480d */
[----:B------:R-:W-:-:S07]  /*24d0*/  LOP3.LUT R15, R13, R15, RZ, 0xfc, !PT ;  /* 0x0000000f0d0f7212 */ /* 0x000fce00078efcff */
[----:B------:R-:W-:Y:S05]  /*24e0*/  @!P0 BRA `(.L_x_42) ;  /* 0x00000000007c8947 */ /* 0x000fea0003800000 */
[----:B------:R-:W-:Y:S01]  /*24f0*/  IMAD.MOV R11, RZ, RZ, -R3 ;  /* 0x000000ffff0b7224 */ /* 0x000fe200078e0a03 */
[----:B------:R-:W-:Y:S01]  /*2500*/  DMUL.RP R14, R42, R14 ;  /* 0x0000000e2a0e7228 */ /* 0x000fe20000008000 */
[----:B------:R-:W-:Y:S01]  /*2510*/  IMAD.MOV.U32 R10, RZ, RZ, RZ ;  /* 0x000000ffff0a7224 */ /* 0x000fe200078e00ff */
[----:B------:R-:W-:-:S05]  /*2520*/  IADD3 R3, PT, PT, -R3, -0x43300000, RZ ;  /* 0xbcd0000003037810 */ /* 0x000fca0007ffe1ff */
[----:B------:R-:W-:-:S03]  /*2530*/  DFMA R10, R34, -R10, R42 ;  /* 0x8000000a220a722b */ /* 0x000fc6000000002a */
[----:B------:R-:W-:-:S07]  /*2540*/  LOP3.LUT R13, R15, R13, RZ, 0x3c, !PT ;  /* 0x0000000d0f0d7212 */ /* 0x000fce00078e3cff */
[----:B------:R-:W-:-:S04]  /*2550*/  FSETP.NEU.AND P0, PT, |R11|, R3, PT ;  /* 0x000000030b00720b */ /* 0x000fc80003f0d200 */
[----:B------:R-:W-:Y:S02]  /*2560*/  FSEL R34, R14, R34, !P0 ;  /* 0x000000220e227208 */ /* 0x000fe40004000000 */
[----:B------:R-:W-:Y:S01]  /*2570*/  FSEL R35, R13, R35, !P0 ;  /* 0x000000230d237208 */ /* 0x000fe20004000000 */
[----:B------:R-:W-:Y:S06]  /*2580*/  BRA `(.L_x_42) ;  /* 0x0000000000547947 */ /* 0x000fec0003800000 */
.L_x_41:
[----:B------:R-:W-:-:S14]  /*2590*/  DSETP.NAN.AND P0, PT, R14, R14, PT ;  /* 0x0000000e0e00722a */ /* 0x000fdc0003f08000 */
[----:B------:R-:W-:Y:S05]  /*25a0*/  @P0 BRA `(.L_x_43) ;  /* 0x0000000000440947 */ /* 0x000fea0003800000 */
[----:B------:R-:W-:-:S14]  /*25b0*/  DSETP.NAN.AND P0, PT, R12, R12, PT ;  /* 0x0000000c0c00722a */ /* 0x000fdc0003f08000 */
[----:B------:R-:W-:Y:S05]  /*25c0*/  @P0 BRA `(.L_x_44) ;  /* 0x0000000000300947 */ /* 0x000fea0003800000 */
[----:B------:R-:W-:Y:S01]  /*25d0*/  ISETP.NE.AND P0, PT, R25, R48, PT ;  /* 0x000000301900720c */ /* 0x000fe20003f05270 */
[----:B------:R-:W-:Y:S02]  /*25e0*/  IMAD.MOV.U32 R34, RZ, RZ, 0x0 ;  /* 0x00000000ff227424 */ /* 0x000fe400078e00ff */
[----:B------:R-:W-:-:S10]  /*25f0*/  IMAD.MOV.U32 R35, RZ, RZ, -0x80000 ;  /* 0xfff80000ff237424 */ /* 0x000fd400078e00ff */
[----:B------:R-:W-:Y:S05]  /*2600*/  @!P0 BRA `(.L_x_42) ;  /* 0x0000000000348947 */ /* 0x000fea0003800000 */
[----:B------:R-:W-:Y:S02]  /*2610*/  ISETP.NE.AND P0, PT, R25, 0x7ff00000, PT ;  /* 0x7ff000001900780c */ /* 0x000fe40003f05270 */
[----:B------:R-:W-:Y:S02]  /*2620*/  LOP3.LUT R35, R15, 0x80000000, R13, 0x48, !PT ;  /* 0x800000000f237812 */ /* 0x000fe400078e480d */
[----:B------:R-:W-:-:S13]  /*2630*/  ISETP.EQ.OR P0, PT, R48, RZ, !P0 ;  /* 0x000000ff3000720c */ /* 0x000fda0004702670 */
[----:B------:R-:W-:Y:S01]  /*2640*/  @P0 LOP3.LUT R3, R35, 0x7ff00000, RZ, 0xfc, !PT ;  /* 0x7ff0000023030812 */ /* 0x000fe200078efcff */
[----:B------:R-:W-:Y:S02]  /*2650*/  @!P0 IMAD.MOV.U32 R34, RZ, RZ, RZ ;  /* 0x000000ffff228224 */ /* 0x000fe400078e00ff */
[----:B------:R-:W-:Y:S02]  /*2660*/  @P0 IMAD.MOV.U32 R34, RZ, RZ, RZ ;  /* 0x000000ffff220224 */ /* 0x000fe400078e00ff */
[----:B------:R-:W-:Y:S01]  /*2670*/  @P0 IMAD.MOV.U32 R35, RZ, RZ, R3 ;  /* 0x000000ffff230224 */ /* 0x000fe200078e0003 */
[----:B------:R-:W-:Y:S06]  /*2680*/  BRA `(.L_x_42) ;  /* 0x0000000000147947 */ /* 0x000fec0003800000 */
.L_x_44:
[----:B------:R-:W-:Y:S01]  /*2690*/  LOP3.LUT R35, R13, 0x80000, RZ, 0xfc, !PT ;  /* 0x000800000d237812 */ /* 0x000fe200078efcff */
[----:B------:R-:W-:Y:S01]  /*26a0*/  IMAD.MOV.U32 R34, RZ, RZ, R12 ;  /* 0x000000ffff227224 */ /* 0x000fe200078e000c */
[----:B------:R-:W-:Y:S06]  /*26b0*/  BRA `(.L_x_42) ;  /* 0x0000000000087947 */ /* 0x000fec0003800000 */
.L_x_43:
[----:B------:R-:W-:Y:S01]  /*26c0*/  LOP3.LUT R35, R15, 0x80000, RZ, 0xfc, !PT ;  /* 0x000800000f237812 */ /* 0x000fe200078efcff */
[----:B------:R-:W-:-:S07]  /*26d0*/  IMAD.MOV.U32 R34, RZ, RZ, R14 ;  /* 0x000000ffff227224 */ /* 0x000fce00078e000e */
.L_x_42:
[----:B------:R-:W-:Y:S05]  /*26e0*/  BSYNC.RECONVERGENT B1 ;  /* 0x0000000000017941 */ /* 0x000fea0003800200 */
.L_x_40:
[----:B------:R-:W-:-:S04]  /*26f0*/  IMAD.MOV.U32 R9, RZ, RZ, 0x0 ;  /* 0x00000000ff097424 */ /* 0x000fc800078e00ff */
[----:B------:R-:W-:Y:S05]  /*2700*/  RET.REL.NODEC R8 `(_Z35calculateFiringSolutionInAngleRangeP15ProjectileClassS0_ddd) ;  /* 0xffffffd8083c7950 */ /* 0x000fea0003c3ffff */
        .type           $_Z35calculateFiringSolutionInAngleRangeP15ProjectileClassS0_ddd$__internal_trig_reduction_slowpathd,@function
        .size           $_Z35calculateFiringSolutionInAngleRangeP15ProjectileClassS0_ddd$__internal_trig_reduction_slowpathd,(.L_x_54 - $_Z35calculateFiringSolutionInAngleRangeP15ProjectileClassS0_ddd$__internal_trig_reduction_slowpathd)
$_Z35calculateFiringSolutionInAngleRangeP15ProjectileClassS0_ddd$__internal_trig_reduction_slowpathd:
[--C-:B------:R-:W-:Y:S01]  /*2710*/  SHF.R.U32.HI R9, RZ, 0x14, R3.reuse ;  /* 0x00000014ff097819 */ /* 0x100fe20000011603 */
[----:B------:R-:W-:Y:S02]  /*2720*/  IMAD.MOV.U32 R43, RZ, RZ, R3 ;  /* 0x000000ffff2b7224 */ /* 0x000fe400078e0003 */
[----:B------:R-:W-:Y:S01]  /*2730*/  IMAD.MOV.U32 R10, RZ, RZ, RZ ;  /* 0x000000ffff0a7224 */ /* 0x000fe200078e00ff */
[----:B------:R-:W-:-:S04]  /*2740*/  LOP3.LUT R11, R9, 0x7ff, RZ, 0xc0, !PT ;  /* 0x000007ff090b7812 */ /* 0x000fc800078ec0ff */
[----:B------:R-:W-:-:S13]  /*2750*/  ISETP.NE.AND P0, PT, R11, 0x7ff, PT ;  /* 0x000007ff0b00780c */ /* 0x000fda0003f05270 */
[----:B------:R-:W-:Y:S05]  /*2760*/  @!P0 BRA `(.L_x_45) ;  /* 0x00000008006c8947 */ /* 0x000fea0003800000 */
[----:B------:R-:W-:Y:S01]  /*2770*/  VIADD R10, R11, 0xfffffc00 ;  /* 0xfffffc000b0a7836 */ /* 0x000fe20000000000 */
[----:B------:R-:W-:Y:S01]  /*2780*/  BSSY.RECONVERGENT B0, `(.L_x_46) ;  /* 0x0000035000007945 */ /* 0x000fe20003800200 */
[----:B------:R-:W-:-:S03]  /*2790*/  CS2R R12, SRZ ;  /* 0x00000000000c7805 */ /* 0x000fc6000001ff00 */
[----:B------:R-:W-:Y:S02]  /*27a0*/  SHF.R.U32.HI R25, RZ, 0x6, R10 ;  /* 0x00000006ff197819 */ /* 0x000fe4000001160a */
[----:B------:R-:W-:Y:S02]  /*27b0*/  ISETP.GE.U32.AND P0, PT, R10, 0x80, PT ;  /* 0x000000800a00780c */ /* 0x000fe40003f06070 */
[C---:B------:R-:W-:Y:S02]  /*27c0*/  IADD3 R10, PT, PT, -R25.reuse, 0x13, RZ ;  /* 0x00000013190a7810 */ /* 0x040fe40007ffe1ff */
[----:B------:R-:W-:Y:S02]  /*27d0*/  IADD3 R47, PT, PT, -R25, 0xf, RZ ;  /* 0x0000000f192f7810 */ /* 0x000fe40007ffe1ff */
[----:B------:R-:W-:Y:S01]  /*27e0*/  SEL R32, R10, 0x12, P0 ;  /* 0x000000120a207807 */ /* 0x000fe20000000000 */
[----:B------:R-:W-:-:S03]  /*27f0*/  VIADD R10, R1, 0x18 ;  /* 0x00000018010a7836 */ /* 0x000fc60000000000 */
[----:B------:R-:W-:-:S13]  /*2800*/  ISETP.GE.AND P0, PT, R47, R32, PT ;  /* 0x000000202f00720c */ /* 0x000fda0003f06270 */
[----:B------:R-:W-:Y:S05]  /*2810*/  @P0 BRA `(.L_x_47) ;  /* 0x0000000000ac0947 */ /* 0x000fea0003800000 */
[----:B------:R-:W0:Y:S01]  /*2820*/  LDC.64 R14, c[0x0][0x358] ;  /* 0x0000d600ff0e7b82 */ /* 0x000e220000000a00 */
[C---:B------:R-:W-:Y:S01]  /*2830*/  SHF.L.U64.HI R11, R42.reuse, 0xb, R43 ;  /* 0x0000000b2a0b7819 */ /* 0x040fe2000001022b */
[----:B------:R-:W-:Y:S01]  /*2840*/  BSSY.RECONVERGENT B1, `(.L_x_48) ;  /* 0x0000022000017945 */ /* 0x000fe20003800200 */
[----:B------:R-:W-:Y:S01]  /*2850*/  IADD3 R25, PT, PT, RZ, -R25, -R32 ;  /* 0x80000019ff197210 */ /* 0x000fe20007ffe820 */
[----:B------:R-:W-:Y:S01]  /*2860*/  IMAD.SHL.U32 R43, R42, 0x800, RZ ;  /* 0x000008002a2b7824 */ /* 0x000fe200078e00ff */
[----:B------:R-:W-:Y:S01]  /*2870*/  CS2R R12, SRZ ;  /* 0x00000000000c7805 */ /* 0x000fe2000001ff00 */
[----:B------:R-:W-:Y:S01]  /*2880*/  IMAD.MOV.U32 R45, RZ, RZ, RZ ;  /* 0x000000ffff2d7224 */ /* 0x000fe200078e00ff */
[----:B------:R-:W-:-:S07]  /*2890*/  LOP3.LUT R11, R11, 0x80000000, RZ, 0xfc, !PT ;  /* 0x800000000b0b7812 */ /* 0x000fce00078efcff */
.L_x_49:
[----:B------:R-:W1:Y:S01]  /*28a0*/  LDC.64 R32, c[0x4][0x18] ;  /* 0x01000600ff207b82 */ /* 0x000e620000000a00 */
[----:B0-----:R-:W-:Y:S02]  /*28b0*/  R2UR UR4, R14 ;  /* 0x000000000e0472ca */ /* 0x001fe400000e0000 */
[----:B------:R-:W-:Y:S01]  /*28c0*/  R2UR UR5, R15 ;  /* 0x000000000f0572ca */ /* 0x000fe200000e0000 */
[----:B-1----:R-:W-:-:S12]  /*28d0*/  IMAD.WIDE R32, R47, 0x8, R32 ;  /* 0x000000082f207825 */ /* 0x002fd800078e0220 */
[----:B------:R-:W2:Y:S01]  /*28e0*/  LDG.E.64.CONSTANT R32, desc[UR4][R32.64] ;  /* 0x0000000420207981 */ /* 0x000ea2000c1e9b00 */
[----:B------:R-:W-:Y:S02]  /*28f0*/  VIADD R25, R25, 0x1 ;  /* 0x0000000119197836 */ /* 0x000fe40000000000 */
[C---:B------:R-:W-:Y:S02]  /*2900*/  IMAD R51, R45.reuse, 0x8, R10 ;  /* 0x000000082d337824 */ /* 0x040fe400078e020a */
[----:B------:R-:W-:Y:S02]  /*2910*/  VIADD R45, R45, 0x1 ;  /* 0x000000012d2d7836 */ /* 0x000fe40000000000 */
[----:B------:R-:W-:Y:S02]  /*2920*/  VIADD R47, R47, 0x1 ;  /* 0x000000012f2f7836 */ /* 0x000fe40000000000 */
[----:B--2---:R-:W-:-:S04]  /*2930*/  IMAD.WIDE.U32 R12, P2, R32, R43, R12 ;  /* 0x0000002b200c7225 */ /* 0x004fc8000784000c */
[----:B------:R-:W-:Y:S02]  /*2940*/  IMAD R49, R32, R11, RZ ;  /* 0x0000000b20317224 */ /* 0x000fe400078e02ff */
[----:B------:R-:W-:-:S03]  /*2950*/  IMAD R42, R33, R43, RZ ;  /* 0x0000002b212a7224 */ /* 0x000fc600078e02ff */
[----:B------:R-:W-:Y:S01]  /*2960*/  IADD3 R13, P0, PT, R49, R13, RZ ;  /* 0x0000000d310d7210 */ /* 0x000fe20007f1e0ff */
[----:B------:R-:W-:-:S03]  /*2970*/  IMAD.HI.U32 R49, R32, R11, RZ ;  /* 0x0000000b20317227 */ /* 0x000fc600078e00ff */
[----:B------:R-:W-:Y:S01]  /*2980*/  IADD3 R13, P1, PT, R42, R13, RZ ;  /* 0x0000000d2a0d7210 */ /* 0x000fe20007f3e0ff */
[----:B------:R-:W-:-:S04]  /*2990*/  IMAD.HI.U32 R42, R33, R43, RZ ;  /* 0x0000002b212a7227 */ /* 0x000fc800078e00ff */
[----:B------:R-:W-:Y:S01]  /*29a0*/  IMAD.X R49, RZ, RZ, R49, P2 ;  /* 0x000000ffff317224 */ /* 0x000fe200010e0631 */
[----:B------:R0:W-:Y:S01]  /*29b0*/  STL.64 [R51], R12 ;  /* 0x0000000c33007387 */ /* 0x0001e20000100a00 */
[----:B------:R-:W-:-:S03]  /*29c0*/  IMAD.HI.U32 R32, R33, R11, RZ ;  /* 0x0000000b21207227 */ /* 0x000fc600078e00ff */
[----:B------:R-:W-:Y:S01]  /*29d0*/  IADD3.X R42, P0, PT, R42, R49, RZ, P0, !PT ;  /* 0x000000312a2a7210 */ /* 0x000fe2000071e4ff */
[----:B------:R-:W-:-:S04]  /*29e0*/  IMAD R33, R33, R11, RZ ;  /* 0x0000000b21217224 */ /* 0x000fc800078e02ff */
[----:B------:R-:W-:Y:S01]  /*29f0*/  IMAD.X R32, RZ, RZ, R32, P0 ;  /* 0x000000ffff207224 */ /* 0x000fe200000e0620 */
[----:B------:R-:W-:Y:S02]  /*2a00*/  ISETP.NE.AND P0, PT, R25, -0xf, PT ;  /* 0xfffffff11900780c */ /* 0x000fe40003f05270 */
[----:B------:R-:W-:-:S05]  /*2a10*/  IADD3.X R42, P1, PT, R33, R42, RZ, P1, !PT ;  /* 0x0000002a212a7210 */ /* 0x000fca0000f3e4ff */
[----:B------:R-:W-:Y:S02]  /*2a20*/  IMAD.X R33, RZ, RZ, R32, P1 ;  /* 0x000000ffff217224 */ /* 0x000fe400008e0620 */
[----:B0-----:R-:W-:Y:S02]  /*2a30*/  IMAD.MOV.U32 R12, RZ, RZ, R42 ;  /* 0x000000ffff0c7224 */ /* 0x001fe400078e002a */
[----:B------:R-:W-:Y:S02]  /*2a40*/  IMAD.MOV.U32 R13, RZ, RZ, R33 ;  /* 0x000000ffff0d7224 */ /* 0x000fe400078e0021 */
[----:B------:R-:W-:Y:S05]  /*2a50*/  @P0 BRA `(.L_x_49) ;  /* 0xfffffffc00900947 */ /* 0x000fea000383ffff */
[----:B------:R-:W-:Y:S05]  /*2a60*/  BSYNC.RECONVERGENT B1 ;  /* 0x0000000000017941 */ /* 0x000fea0003800200 */
.L_x_48:
[----:B------:R-:W-:-:S05]  /*2a70*/  LOP3.LUT R11, R9, 0x7ff, RZ, 0xc0, !PT ;  /* 0x000007ff090b7812 */ /* 0x000fca00078ec0ff */
[----:B------:R-:W-:-:S05]  /*2a80*/  VIADD R11, R11, 0xfffffc00 ;  /* 0xfffffc000b0b7836 */ /* 0x000fca0000000000 */
[----:B------:R-:W-:Y:S02]  /*2a90*/  SHF.R.U32.HI R14, RZ, 0x6, R11 ;  /* 0x00000006ff0e7819 */ /* 0x000fe4000001160b */
[----:B------:R-:W-:Y:S02]  /*2aa0*/  ISETP.GE.U32.AND P0, PT, R11, 0x80, PT ;  /* 0x000000800b00780c */ /* 0x000fe40003f06070 */
[----:B------:R-:W-:-:S04]  /*2ab0*/  IADD3 R14, PT, PT, -R14, 0x13, RZ ;  /* 0x000000130e0e7810 */ /* 0x000fc80007ffe1ff */
[----:B------:R-:W-:-:S07]  /*2ac0*/  SEL R47, R14, 0x12, P0 ;  /* 0x000000120e2f7807 */ /* 0x000fce0000000000 */
.L_x_47:
[----:B------:R-:W-:Y:S05]  /*2ad0*/  BSYNC.RECONVERGENT B0 ;  /* 0x0000000000007941 */ /* 0x000fea0003800200 */
.L_x_46:
[C---:B------:R-:W-:Y:S02]  /*2ae0*/  LOP3.LUT R11, R9.reuse, 0x7ff, RZ, 0xc0, !PT ;  /* 0x000007ff090b7812 */ /* 0x040fe400078ec0ff */
[----:B------:R-:W-:-:S03]  /*2af0*/  LOP3.LUT P0, R33, R9, 0x3f, RZ, 0xc0, !PT ;  /* 0x0000003f09217812 */ /* 0x000fc6000780c0ff */
[----:B------:R-:W-:-:S05]  /*2b00*/  VIADD R11, R11, 0xfffffc00 ;  /* 0xfffffc000b0b7836 */ /* 0x000fca0000000000 */
[----:B------:R-:W-:-:S05]  /*2b10*/  SHF.R.U32.HI R14, RZ, 0x6, R11 ;  /* 0x00000006ff0e7819 */ /* 0x000fca000001160b */
[----:B------:R-:W-:-:S04]  /*2b20*/  IMAD.IADD R45, R14, 0x1, R47 ;  /* 0x000000010e2d7824 */ /* 0x000fc800078e022f */
[----:B------:R-:W-:-:S05]  /*2b30*/  IMAD.U32 R45, R45, 0x8, R10 ;  /* 0x000000082d2d7824 */ /* 0x000fca00078e000a */
[----:B------:R0:W-:Y:S04]  /*2b40*/  STL.64 [R45+-0x78], R12 ;  /* 0xffff880c2d007387 */ /* 0x0001e80000100a00 */
[----:B------:R-:W2:Y:S04]  /*2b50*/  @P0 LDL.64 R42, [R1+0x20] ;  /* 0x00002000012a0983 */ /* 0x000ea80000100a00 */
[----:B------:R-:W3:Y:S04]  /*2b60*/  LDL.64 R14, [R1+0x28] ;  /* 0x00002800010e7983 */ /* 0x000ee80000100a00 */
[----:B------:R-:W4:Y:S01]  /*2b70*/  LDL.64 R10, [R1+0x30] ;  /* 0x00003000010a7983 */ /* 0x000f220000100a00 */
[----:B------:R-:W-:Y:S01]  /*2b80*/  @P0 LOP3.LUT R9, R33, 0x3f, RZ, 0x3c, !PT ;  /* 0x0000003f21090812 */ /* 0x000fe200078e3cff */
[----:B------:R-:W-:Y:S01]  /*2b90*/  BSSY.RECONVERGENT B0, `(.L_x_50) ;  /* 0x0000034000007945 */ /* 0x000fe20003800200 */
[----:B--2---:R-:W-:-:S02]  /*2ba0*/  @P0 SHF.R.U64 R32, R42, 0x1, R43 ;  /* 0x000000012a200819 */ /* 0x004fc4000000122b */
[----:B------:R-:W-:Y:S02]  /*2bb0*/  @P0 SHF.R.U32.HI R42, RZ, 0x1, R43 ;  /* 0x00000001ff2a0819 */ /* 0x000fe4000001162b */
[----:B---3--:R-:W-:Y:S02]  /*2bc0*/  @P0 SHF.L.U32 R25, R14, R33, RZ ;  /* 0x000000210e190219 */ /* 0x008fe400000006ff */
[----:B0-----:R-:W-:Y:S02]  /*2bd0*/  @P0 SHF.R.U64 R12, R32, R9, R42 ;  /* 0x00000009200c0219 */ /* 0x001fe4000000122a */
[--C-:B------:R-:W-:Y:S02]  /*2be0*/  @P0 SHF.R.U32.HI R48, RZ, 0x1, R15.reuse ;  /* 0x00000001ff300819 */ /* 0x100fe4000001160f */
[C-C-:B------:R-:W-:Y:S02]  /*2bf0*/  @P0 SHF.R.U64 R46, R14.reuse, 0x1, R15.reuse ;  /* 0x000000010e2e0819 */ /* 0x140fe4000000120f */
[----:B------:R-:W-:-:S02]  /*2c00*/  @P0 SHF.L.U64.HI R44, R14, R33, R15 ;  /* 0x000000210e2c0219 */ /* 0x000fc4000001020f */
[----:B------:R-:W-:Y:S02]  /*2c10*/  @P0 SHF.R.U32.HI R13, RZ, R9, R42 ;  /* 0x00000009ff0d0219 */ /* 0x000fe4000001162a */
[----:B------:R-:W-:Y:S02]  /*2c20*/  @P0 LOP3.LUT R14, R25, R12, RZ, 0xfc, !PT ;  /* 0x0000000c190e0212 */ /* 0x000fe400078efcff */
[----:B----4-:R-:W-:Y:S02]  /*2c30*/  @P0 SHF.L.U32 R32, R10, R33, RZ ;  /* 0x000000210a200219 */ /* 0x010fe400000006ff */
[----:B------:R-:W-:Y:S01]  /*2c40*/  @P0 SHF.R.U64 R43, R46, R9, R48 ;  /* 0x000000092e2b0219 */ /* 0x000fe20000001230 */
[----:B------:R-:W-:Y:S01]  /*2c50*/  IMAD.SHL.U32 R12, R14, 0x4, RZ ;  /* 0x000000040e0c7824 */ /* 0x000fe200078e00ff */
[----:B------:R-:W-:Y:S02]  /*2c60*/  @P0 LOP3.LUT R15, R44, R13, RZ, 0xfc, !PT ;  /* 0x0000000d2c0f0212 */ /* 0x000fe400078efcff */
[----:B------:R-:W-:-:S02]  /*2c70*/  @P0 SHF.L.U64.HI R42, R10, R33, R11 ;  /* 0x000000210a2a0219 */ /* 0x000fc4000001020b */
[----:B------:R-:W-:Y:S02]  /*2c80*/  @P0 SHF.R.U32.HI R9, RZ, R9, R48 ;  /* 0x00000009ff090219 */ /* 0x000fe40000011630 */
[----:B------:R-:W-:Y:S02]  /*2c90*/  @P0 LOP3.LUT R10, R32, R43, RZ, 0xfc, !PT ;  /* 0x0000002b200a0212 */ /* 0x000fe400078efcff */
[----:B------:R-:W-:Y:S02]  /*2ca0*/  SHF.L.U64.HI R14, R14, 0x2, R15 ;  /* 0x000000020e0e7819 */ /* 0x000fe4000001020f */
[----:B------:R-:W-:Y:S02]  /*2cb0*/  @P0 LOP3.LUT R11, R42, R9, RZ, 0xfc, !PT ;  /* 0x000000092a0b0212 */ /* 0x000fe400078efcff */
[----:B------:R-:W-:Y:S02]  /*2cc0*/  SHF.L.W.U32.HI R15, R15, 0x2, R10 ;  /* 0x000000020f0f7819 */ /* 0x000fe40000010e0a */
[----:B------:R-:W-:-:S02]  /*2cd0*/  IADD3 RZ, P0, PT, RZ, -R12, RZ ;  /* 0x8000000cffff7210 */ /* 0x000fc40007f1e0ff */
[----:B------:R-:W-:Y:S02]  /*2ce0*/  LOP3.LUT R9, RZ, R14, RZ, 0x33, !PT ;  /* 0x0000000eff097212 */ /* 0x000fe400078e33ff */
[----:B------:R-:W-:Y:S02]  /*2cf0*/  SHF.L.W.U32.HI R10, R10, 0x2, R11 ;  /* 0x000000020a0a7819 */ /* 0x000fe40000010e0b */
[----:B------:R-:W-:Y:S02]  /*2d00*/  LOP3.LUT R25, RZ, R15, RZ, 0x33, !PT ;  /* 0x0000000fff197212 */ /* 0x000fe400078e33ff */
[----:B------:R-:W-:Y:S02]  /*2d10*/  IADD3.X R13, P0, PT, RZ, R9, RZ, P0, !PT ;  /* 0x00000009ff0d7210 */ /* 0x000fe4000071e4ff */
[----:B------:R-:W-:Y:S02]  /*2d20*/  LOP3.LUT R9, RZ, R10, RZ, 0x33, !PT ;  /* 0x0000000aff097212 */ /* 0x000fe400078e33ff */
[----:B------:R-:W-:-:S02]  /*2d30*/  IADD3.X R42, P1, PT, RZ, R25, RZ, P0, !PT ;  /* 0x00000019ff2a7210 */ /* 0x000fc4000073e4ff */
[----:B------:R-:W-:-:S03]  /*2d40*/  ISETP.GT.U32.AND P2, PT, R15, -0x1, PT ;  /* 0xffffffff0f00780c */ /* 0x000fc60003f44070 */
[----:B------:R-:W-:Y:S01]  /*2d50*/  IMAD.X R9, RZ, RZ, R9, P1 ;  /* 0x000000ffff097224 */ /* 0x000fe200008e0609 */
[----:B------:R-:W-:-:S04]  /*2d60*/  ISETP.GT.AND.EX P0, PT, R10, -0x1, PT, P2 ;  /* 0xffffffff0a00780c */ /* 0x000fc80003f04320 */
[----:B------:R-:W-:Y:S02]  /*2d70*/  SEL R9, R10, R9, P0 ;  /* 0x000000090a097207 */ /* 0x000fe40000000000 */
[----:B------:R-:W-:Y:S02]  /*2d80*/  SEL R42, R15, R42, P0 ;  /* 0x0000002a0f2a7207 */ /* 0x000fe40000000000 */
[----:B------:R-:W-:Y:S02]  /*2d90*/  ISETP.NE.U32.AND P1, PT, R9, RZ, PT ;  /* 0x000000ff0900720c */ /* 0x000fe40003f25070 */
[----:B------:R-:W-:Y:S02]  /*2da0*/  SEL R33, R14, R13, P0 ;  /* 0x0000000d0e217207 */ /* 0x000fe40000000000 */
[----:B------:R-:W-:Y:S01]  /*2db0*/  SEL R25, R42, R9, !P1 ;  /* 0x000000092a197207 */ /* 0x000fe20004800000 */
[----:B------:R-:W-:-:S05]  /*2dc0*/  @!P0 IMAD.MOV R12, RZ, RZ, -R12 ;  /* 0x000000ffff0c8224 */ /* 0x000fca00078e0a0c */
[----:B------:R-:W0:Y:S02]  /*2dd0*/  FLO.U32 R25, R25 ;  /* 0x0000001900197300 */ /* 0x000e2400000e0000 */
[C---:B0-----:R-:W-:Y:S02]  /*2de0*/  IADD3 R32, PT, PT, -R25.reuse, 0x1f, RZ ;  /* 0x0000001f19207810 */ /* 0x041fe40007ffe1ff */
[----:B------:R-:W-:-:S03]  /*2df0*/  IADD3 R15, PT, PT, -R25, 0x3f, RZ ;  /* 0x0000003f190f7810 */ /* 0x000fc60007ffe1ff */
[----:B------:R-:W-:-:S05]  /*2e00*/  @P1 IMAD.MOV R15, RZ, RZ, R32 ;  /* 0x000000ffff0f1224 */ /* 0x000fca00078e0220 */
[----:B------:R-:W-:-:S13]  /*2e10*/  ISETP.NE.AND P1, PT, R15, RZ, PT ;  /* 0x000000ff0f00720c */ /* 0x000fda0003f25270 */
[----:B------:R-:W-:Y:S05]  /*2e20*/  @!P1 BRA `(.L_x_51) ;  /* 0x0000000000289947 */ /* 0x000fea0003800000 */
[C---:B------:R-:W-:Y:S02]  /*2e30*/  LOP3.LUT R13, R15.reuse, 0x3f, RZ, 0xc0, !PT ;  /* 0x0000003f0f0d7812 */ /* 0x040fe400078ec0ff */
[--C-:B------:R-:W-:Y:S02]  /*2e40*/  SHF.R.U64 R25, R12, 0x1, R33.reuse ;  /* 0x000000010c197819 */ /* 0x100fe40000001221 */
[----:B------:R-:W-:Y:S02]  /*2e50*/  SHF.R.U32.HI R33, RZ, 0x1, R33 ;  /* 0x00000001ff217819 */ /* 0x000fe40000011621 */
[----:B------:R-:W-:Y:S02]  /*2e60*/  LOP3.LUT R12, R15, 0x3f, RZ, 0xc, !PT ;  /* 0x0000003f0f0c7812 */ /* 0x000fe400078e0cff */
[CC--:B------:R-:W-:Y:S02]  /*2e70*/  SHF.L.U64.HI R14, R42.reuse, R13.reuse, R9 ;  /* 0x0000000d2a0e7219 */ /* 0x0c0fe40000010209 */
[----:B------:R-:W-:-:S02]  /*2e80*/  SHF.L.U32 R13, R42, R13, RZ ;  /* 0x0000000d2a0d7219 */ /* 0x000fc400000006ff */
[-CC-:B------:R-:W-:Y:S02]  /*2e90*/  SHF.R.U64 R42, R25, R12.reuse, R33.reuse ;  /* 0x0000000c192a7219 */ /* 0x180fe40000001221 */
[----:B------:R-:W-:Y:S02]  /*2ea0*/  SHF.R.U32.HI R9, RZ, R12, R33 ;  /* 0x0000000cff097219 */ /* 0x000fe40000011621 */
[----:B------:R-:W-:Y:S02]  /*2eb0*/  LOP3.LUT R42, R13, R42, RZ, 0xfc, !PT ;  /* 0x0000002a0d2a7212 */ /* 0x000fe400078efcff */
[----:B------:R-:W-:-:S07]  /*2ec0*/  LOP3.LUT R9, R14, R9, RZ, 0xfc, !PT ;  /* 0x000000090e097212 */ /* 0x000fce00078efcff */
.L_x_51:
[----:B------:R-:W-:Y:S05]  /*2ed0*/  BSYNC.RECONVERGENT B0 ;  /* 0x0000000000007941 */ /* 0x000fea0003800200 */
.L_x_50:
[----:B------:R-:W-:Y:S01]  /*2ee0*/  IMAD.WIDE.U32 R32, R42, 0x2168c235, RZ ;  /* 0x2168c2352a207825 */ /* 0x000fe200078e00ff */
[----:B------:R-:W-:-:S03]  /*2ef0*/  SHF.R.U32.HI R11, RZ, 0x1e, R11 ;  /* 0x0000001eff0b7819 */ /* 0x000fc6000001160b */
[----:B------:R-:W-:Y:S01]  /*2f00*/  IMAD.MOV.U32 R12, RZ, RZ, R33 ;  /* 0x000000ffff0c7224 */ /* 0x000fe200078e0021 */
[----:B------:R-:W-:Y:S01]  /*2f10*/  IADD3 RZ, P1, PT, R32, R32, RZ ;  /* 0x0000002020ff7210 */ /* 0x000fe20007f3e0ff */
[----:B------:R-:W-:Y:S01]  /*2f20*/  IMAD.MOV.U32 R13, RZ, RZ, RZ ;  /* 0x000000ffff0d7224 */ /* 0x000fe200078e00ff */
[----:B------:R-:W-:Y:S01]  /*2f30*/  LEA.HI R10, R10, R11, RZ, 0x1 ;  /* 0x0000000b0a0a7211 */ /* 0x000fe200078f08ff */
[----:B------:R-:W-:-:S04]  /*2f40*/  IMAD.HI.U32 R14, R9, -0x36f0255e, RZ ;  /* 0xc90fdaa2090e7827 */ /* 0x000fc800078e00ff */
[----:B------:R-:W-:-:S04]  /*2f50*/  IMAD.WIDE.U32 R12, R42, -0x36f0255e, R12 ;  /* 0xc90fdaa22a0c7825 */ /* 0x000fc800078e000c */
[C---:B------:R-:W-:Y:S02]  /*2f60*/  IMAD R25, R9.reuse, -0x36f0255e, RZ ;  /* 0xc90fdaa209197824 */ /* 0x040fe400078e02ff */
[----:B------:R-:W-:-:S04]  /*2f70*/  IMAD.WIDE.U32 R12, P2, R9, 0x2168c235, R12 ;  /* 0x2168c235090c7825 */ /* 0x000fc8000784000c */
[----:B------:R-:W-:Y:S01]  /*2f80*/  IMAD.X R9, RZ, RZ, R14, P2 ;  /* 0x000000ffff097224 */ /* 0x000fe200010e060e */
[----:B------:R-:W-:Y:S02]  /*2f90*/  IADD3 R13, P2, PT, R25, R13, RZ ;  /* 0x0000000d190d7210 */ /* 0x000fe40007f5e0ff */
[----:B------:R-:W-:Y:S02]  /*2fa0*/  IADD3.X RZ, P1, PT, R12, R12, RZ, P1, !PT ;  /* 0x0000000c0cff7210 */ /* 0x000fe40000f3e4ff */
[C---:B------:R-:W-:Y:S01]  /*2fb0*/  ISETP.GT.U32.AND P3, PT, R13.reuse, RZ, PT ;  /* 0x000000ff0d00720c */ /* 0x040fe20003f64070 */
[----:B------:R-:W-:Y:S01]  /*2fc0*/  IMAD.X R9, RZ, RZ, R9, P2 ;  /* 0x000000ffff097224 */ /* 0x000fe200010e0609 */
[----:B------:R-:W-:-:S04]  /*2fd0*/  IADD3.X R12, P2, PT, R13, R13, RZ, P1, !PT ;  /* 0x0000000d0d0c7210 */ /* 0x000fc80000f5e4ff */
[C---:B------:R-:W-:Y:S01]  /*2fe0*/  ISETP.GT.AND.EX P1, PT, R9.reuse, RZ, PT, P3 ;  /* 0x000000ff0900720c */ /* 0x040fe20003f24330 */
[----:B------:R-:W-:-:S03]  /*2ff0*/  IMAD.X R14, R9, 0x1, R9, P2 ;  /* 0x00000001090e7824 */ /* 0x000fc600010e0609 */
[----:B------:R-:W-:Y:S02]  /*3000*/  SEL R12, R12, R13, P1 ;  /* 0x0000000d0c0c7207 */ /* 0x000fe40000800000 */
[----:B------:R-:W-:Y:S02]  /*3010*/  SEL R9, R14, R9, P1 ;  /* 0x000000090e097207 */ /* 0x000fe40000800000 */
[----:B------:R-:W-:Y:S02]  /*3020*/  IADD3 R42, P2, PT, R12, 0x1, RZ ;  /* 0x000000010c2a7810 */ /* 0x000fe40007f5e0ff */
[----:B------:R-:W-:Y:S02]  /*3030*/  SEL R12, RZ, 0xffffffff, !P1 ;  /* 0xffffffffff0c7807 */ /* 0x000fe40004800000 */
[----:B------:R-:W-:Y:S01]  /*3040*/  LOP3.LUT P1, R3, R3, 0x80000000, RZ, 0xc0, !PT ;  /* 0x8000000003037812 */ /* 0x000fe2000782c0ff */
[----:B------:R-:W-:Y:S02]  /*3050*/  IMAD.X R9, RZ, RZ, R9, P2 ;  /* 0x000000ffff097224 */ /* 0x000fe400010e0609 */
[----:B------:R-:W-:Y:S01]  /*3060*/  IMAD.IADD R12, R12, 0x1, -R15 ;  /* 0x000000010c0c7824 */ /* 0x000fe200078e0a0f */
[----:B------:R-:W-:-:S02]  /*3070*/  @!P0 LOP3.LUT R3, R3, 0x80000000, RZ, 0x3c, !PT ;  /* 0x8000000003038812 */ /* 0x000fc400078e3cff */
[----:B------:R-:W-:Y:S01]  /*3080*/  SHF.R.U64 R42, R42, 0xa, R9 ;  /* 0x0000000a2a2a7819 */ /* 0x000fe20000001209 */
[----:B------:R-:W-:-:S03]  /*3090*/  IMAD.SHL.U32 R12, R12, 0x100000, RZ ;  /* 0x001000000c0c7824 */ /* 0x000fc600078e00ff */
[----:B------:R-:W-:-:S03]  /*30a0*/  IADD3 R42, P2, PT, R42, 0x1, RZ ;  /* 0x000000012a2a7810 */ /* 0x000fc60007f5e0ff */
[----:B------:R-:W-:Y:S01]  /*30b0*/  @P1 IMAD.MOV R10, RZ, RZ, -R10 ;  /* 0x000000ffff0a1224 */ /* 0x000fe200078e0a0a */
[----:B------:R-:W-:-:S04]  /*30c0*/  LEA.HI.X R9, R9, RZ, RZ, 0x16, P2 ;  /* 0x000000ff09097211 */ /* 0x000fc800010fb4ff */
[--C-:B------:R-:W-:Y:S02]  /*30d0*/  SHF.R.U64 R42, R42, 0x1, R9.reuse ;  /* 0x000000012a2a7819 */ /* 0x100fe40000001209 */
[----:B------:R-:W-:Y:S02]  /*30e0*/  SHF.R.U32.HI R9, RZ, 0x1, R9 ;  /* 0x00000001ff097819 */ /* 0x000fe40000011609 */
[----:B------:R-:W-:-:S04]  /*30f0*/  IADD3 R42, P2, P3, RZ, RZ, R42 ;  /* 0x000000ffff2a7210 */ /* 0x000fc80007b5e02a */
[----:B------:R-:W-:-:S04]  /*3100*/  IADD3.X R12, PT, PT, R12, 0x3fe00000, R9, P2, P3 ;  /* 0x3fe000000c0c7810 */ /* 0x000fc800017e6409 */
[----:B------:R-:W-:-:S07]  /*3110*/  LOP3.LUT R43, R12, R3, RZ, 0xfc, !PT ;  /* 0x000000030c2b7212 */ /* 0x000fce00078efcff */
.L_x_45:
[----:B------:R-:W-:Y:S02]  /*3120*/  IMAD.MOV.U32 R9, RZ, RZ, 0x0 ;  /* 0x00000000ff097424 */ /* 0x000fe400078e00ff */
[----:B------:R-:W-:Y:S02]  /*3130*/  IMAD.MOV.U32 R3, RZ, RZ, R10 ;  /* 0x000000ffff037224 */ /* 0x000fe400078e000a */
[----:B------:R-:W-:Y:S05]  /*3140*/  RET.REL.NODEC R8 `(_Z35calculateFiringSolutionInAngleRangeP15ProjectileClassS0_ddd) ;  /* 0xffffffcc08ac7950 */ /* 0x000fea0003c3ffff */
.L_x_52:
[----:B------:R-:W-:-:S00]  /*3150*/  BRA `(.L_x_52) ;  /* 0xfffffffc00fc7947 */ /* 0x000fc0000383ffff */
[----:B------:R-:W-:-:S00]  /*3160*/  NOP ;  /* 0x0000000000007918 */ /* 0x000fc00000000000 */
        /* <DEDUP_REMOVED lines=9> */
.L_x_54:


//--------------------- .nv.global.init           --------------------------
	.section	.nv.global.init,"aw",@progbits
	.align	16
.nv.global.init:
	.type		__cudart_sin_cos_coeffs,@object
	.size		__cudart_sin_cos_coeffs,(__cudart_i2opi_d - __cudart_sin_cos_coeffs)
__cudart_sin_cos_coeffs:
        /*0000*/ 	.byte	0x46, 0xd2, 0xb0, 0x2c, 0xf1, 0xe5, 0x5a, 0xbe, 0x92, 0xe3, 0xac, 0x69, 0xe3, 0x1d, 0xc7, 0x3e
        /*0010*/ 	.byte	0xa1, 0x62, 0xdb, 0x19, 0xa0, 0x01, 0x2a, 0xbf, 0x18, 0x08, 0x11, 0x11, 0x11, 0x11, 0x81, 0x3f
        /*0020*/ 	.byte	0x54, 0x55, 0x55, 0x55, 0x55, 0x55, 0xc5, 0xbf, 0x00, 0x00, 0x00, 0x00, 0x00, 0x00, 0x00, 0x00
        /*0030*/ 	.byte	0x00, 0x00, 0x00, 0x00, 0x00, 0x00, 0x00, 0x00, 0x64, 0x81, 0xfd, 0x20, 0x83, 0xff, 0xa8, 0xbd
        /*0040*/ 	.byte	0x28, 0x85, 0xef, 0xc1, 0xa7, 0xee, 0x21, 0x3e, 0xd9, 0xe6, 0x06, 0x8e, 0x4f, 0x7e, 0x92, 0xbe
        /*0050*/ 	.byte	0xe9, 0xbc, 0xdd, 0x19, 0xa0, 0x01, 0xfa, 0x3e, 0x47, 0x5d, 0xc1, 0x16, 0x6c, 0xc1, 0x56, 0xbf
        /*0060*/ 	.byte	0x51, 0x55, 0x55, 0x55, 0x55, 0x55, 0xa5, 0x3f, 0x00, 0x00, 0x00, 0x00, 0x00, 0x00, 0xe0, 0xbf
        /*0070*/ 	.byte	0x00, 0x00, 0x00, 0x00, 0x00, 0x00, 0xf0, 0x3f, 0x00, 0x00, 0x00, 0x00, 0x00, 0x00, 0x00, 0x00
	.type		__cudart_i2opi_d,@object
	.size		__cudart_i2opi_d,($str$1 - __cudart_i2opi_d)
__cudart_i2opi_d:
        /* <DEDUP_REMOVED lines=9> */
	.type		$str$1,@object
	.size		$str$1,($str$2 - $str$1)
$str$1:
        /*0110*/ 	.byte	0x25, 0x66, 0x0a, 0x00
	.type		$str$2,@object
	.size		$str$2,(.L_1 - $str$2)
$str$2:
        /*0114*/ 	.byte	0x2d, 0x20, 0x41, 0x6e, 0x67, 0x6c, 0x65, 0x3a, 0x20, 0x25, 0x66, 0x0a, 0x2d, 0x20, 0x54, 0x69
        /*0124*/ 	.byte	0x6d, 0x65, 0x20, 0x74, 0x6f, 0x20, 0x54, 0x61, 0x72, 0x67, 0x65, 0x74, 0x3a, 0x20, 0x25, 0x66
        /*0134*/ 	.byte	0x20, 0x73, 0x65, 0x63, 0x6f, 0x6e, 0x64, 0x73, 0x0a, 0x2d, 0x20, 0x4c, 0x61, 0x75, 0x6e, 0x63
        /*0144*/ 	.byte	0x68, 0x20, 0x61, 0x66, 0x74, 0x65, 0x72, 0x3a, 0x20, 0x25, 0x66, 0x20, 0x73, 0x65, 0x63, 0x6f
        /*0154*/ 	.byte	0x6e, 0x64, 0x73, 0x0a, 0x00
.L_1:


//--------------------- .nv.shared.reserved.0     --------------------------
	.section	.nv.shared.reserved.0,"aw",@nobits
	.weak		__nv_reservedSMEM_offset_0_alias
	.size		__nv_reservedSMEM_offset_0_alias, 0, 64
	.other		__nv_reservedSMEM_offset_0_alias,@"STO_CUDA_RESERVED_SHARED STV_DEFAULT"
__nv_reservedSMEM_offset_0_alias:
	.zero		0
	.zero		64


//--------------------- .nv.constant0._Z35calculateFiringSolutionInAngleRangeP15ProjectileClassS0_ddd --------------------------
	.section	.nv.constant0._Z35calculateFiringSolutionInAngleRangeP15ProjectileClassS0_ddd,"a",@progbits
	.sectionflags	@""
	.align	4
.nv.constant0._Z35calculateFiringSolutionInAngleRangeP15ProjectileClassS0_ddd:
	.zero		936


//--------------------- SYMBOLS --------------------------

	.type		.nv.reservedSmem.offset0,@object
	.size		.nv.reservedSmem.offset0,0x4
	.type		vprintf,@function
